//
// Generated by NVIDIA NVVM Compiler
//
// Compiler Build ID: CL-36424714
// Cuda compilation tools, release 13.0, V13.0.88
// Based on NVVM 20.0.0
//

.version 9.0
.target sm_100
.address_size 64

	// .globl	_Z12zero_resultsPA17_f
.extern .func  (.param .b32 func_retval0) vprintf
(
	.param .b64 vprintf_param_0,
	.param .b64 vprintf_param_1
)
;
.global .align 4 .b8 precalc_xorwow_matrix[102400];
.global .align 4 .b8 precalc_xorwow_offset_matrix[102400];
.global .align 4 .b8 mrg32k3aM1[2304];
.global .align 4 .b8 mrg32k3aM2[2304];
.global .align 4 .b8 mrg32k3aM1SubSeq[2016];
.global .align 4 .b8 mrg32k3aM2SubSeq[2016];
.global .align 4 .b8 mrg32k3aM1Seq[2304];
.global .align 4 .b8 mrg32k3aM2Seq[2304];
.const .align 8 .b8 __cr_lgamma_table[72];
.global .align 4 .u32 results_index;
.global .align 1 .u8 not_done = 1;
.global .align 1 .b8 $str[25] = {65, 118, 101, 114, 116, 101, 100, 32, 114, 97, 99, 101, 32, 99, 111, 110, 100, 105, 116, 105, 111, 110, 46, 10};

.visible .entry _Z12zero_resultsPA17_f(
	.param .u64 .ptr .align 1 _Z12zero_resultsPA17_f_param_0
)
{
	.reg .pred 	%p<2>;
	.reg .b32 	%r<6>;
	.reg .b64 	%rd<7>;

	ld.param.u64 	%rd4, [_Z12zero_resultsPA17_f_param_0];
	cvta.to.global.u64 	%rd5, %rd4;
	add.s64 	%rd6, %rd5, 272;
	mov.b32 	%r5, 0;
$L__BB0_1:
	mov.b32 	%r4, 0;
	st.global.u32 	[%rd6+-272], %r4;
	st.global.u32 	[%rd6+-268], %r4;
	st.global.u32 	[%rd6+-264], %r4;
	st.global.u32 	[%rd6+-260], %r4;
	st.global.u32 	[%rd6+-256], %r4;
	st.global.u32 	[%rd6+-252], %r4;
	st.global.u32 	[%rd6+-248], %r4;
	st.global.u32 	[%rd6+-244], %r4;
	st.global.u32 	[%rd6+-240], %r4;
	st.global.u32 	[%rd6+-236], %r4;
	st.global.u32 	[%rd6+-232], %r4;
	st.global.u32 	[%rd6+-228], %r4;
	st.global.u32 	[%rd6+-224], %r4;
	st.global.u32 	[%rd6+-220], %r4;
	st.global.u32 	[%rd6+-216], %r4;
	st.global.u32 	[%rd6+-212], %r4;
	st.global.u32 	[%rd6+-208], %r4;
	st.global.u32 	[%rd6+-204], %r4;
	st.global.u32 	[%rd6+-200], %r4;
	st.global.u32 	[%rd6+-196], %r4;
	st.global.u32 	[%rd6+-192], %r4;
	st.global.u32 	[%rd6+-188], %r4;
	st.global.u32 	[%rd6+-184], %r4;
	st.global.u32 	[%rd6+-180], %r4;
	st.global.u32 	[%rd6+-176], %r4;
	st.global.u32 	[%rd6+-172], %r4;
	st.global.u32 	[%rd6+-168], %r4;
	st.global.u32 	[%rd6+-164], %r4;
	st.global.u32 	[%rd6+-160], %r4;
	st.global.u32 	[%rd6+-156], %r4;
	st.global.u32 	[%rd6+-152], %r4;
	st.global.u32 	[%rd6+-148], %r4;
	st.global.u32 	[%rd6+-144], %r4;
	st.global.u32 	[%rd6+-140], %r4;
	st.global.u32 	[%rd6+-136], %r4;
	st.global.u32 	[%rd6+-132], %r4;
	st.global.u32 	[%rd6+-128], %r4;
	st.global.u32 	[%rd6+-124], %r4;
	st.global.u32 	[%rd6+-120], %r4;
	st.global.u32 	[%rd6+-116], %r4;
	st.global.u32 	[%rd6+-112], %r4;
	st.global.u32 	[%rd6+-108], %r4;
	st.global.u32 	[%rd6+-104], %r4;
	st.global.u32 	[%rd6+-100], %r4;
	st.global.u32 	[%rd6+-96], %r4;
	st.global.u32 	[%rd6+-92], %r4;
	st.global.u32 	[%rd6+-88], %r4;
	st.global.u32 	[%rd6+-84], %r4;
	st.global.u32 	[%rd6+-80], %r4;
	st.global.u32 	[%rd6+-76], %r4;
	st.global.u32 	[%rd6+-72], %r4;
	st.global.u32 	[%rd6+-68], %r4;
	st.global.u32 	[%rd6+-64], %r4;
	st.global.u32 	[%rd6+-60], %r4;
	st.global.u32 	[%rd6+-56], %r4;
	st.global.u32 	[%rd6+-52], %r4;
	st.global.u32 	[%rd6+-48], %r4;
	st.global.u32 	[%rd6+-44], %r4;
	st.global.u32 	[%rd6+-40], %r4;
	st.global.u32 	[%rd6+-36], %r4;
	st.global.u32 	[%rd6+-32], %r4;
	st.global.u32 	[%rd6+-28], %r4;
	st.global.u32 	[%rd6+-24], %r4;
	st.global.u32 	[%rd6+-20], %r4;
	st.global.u32 	[%rd6+-16], %r4;
	st.global.u32 	[%rd6+-12], %r4;
	st.global.u32 	[%rd6+-8], %r4;
	st.global.u32 	[%rd6+-4], %r4;
	st.global.u32 	[%rd6], %r4;
	st.global.u32 	[%rd6+4], %r4;
	st.global.u32 	[%rd6+8], %r4;
	st.global.u32 	[%rd6+12], %r4;
	st.global.u32 	[%rd6+16], %r4;
	st.global.u32 	[%rd6+20], %r4;
	st.global.u32 	[%rd6+24], %r4;
	st.global.u32 	[%rd6+28], %r4;
	st.global.u32 	[%rd6+32], %r4;
	st.global.u32 	[%rd6+36], %r4;
	st.global.u32 	[%rd6+40], %r4;
	st.global.u32 	[%rd6+44], %r4;
	st.global.u32 	[%rd6+48], %r4;
	st.global.u32 	[%rd6+52], %r4;
	st.global.u32 	[%rd6+56], %r4;
	st.global.u32 	[%rd6+60], %r4;
	st.global.u32 	[%rd6+64], %r4;
	st.global.u32 	[%rd6+68], %r4;
	st.global.u32 	[%rd6+72], %r4;
	st.global.u32 	[%rd6+76], %r4;
	st.global.u32 	[%rd6+80], %r4;
	st.global.u32 	[%rd6+84], %r4;
	st.global.u32 	[%rd6+88], %r4;
	st.global.u32 	[%rd6+92], %r4;
	st.global.u32 	[%rd6+96], %r4;
	st.global.u32 	[%rd6+100], %r4;
	st.global.u32 	[%rd6+104], %r4;
	st.global.u32 	[%rd6+108], %r4;
	st.global.u32 	[%rd6+112], %r4;
	st.global.u32 	[%rd6+116], %r4;
	st.global.u32 	[%rd6+120], %r4;
	st.global.u32 	[%rd6+124], %r4;
	st.global.u32 	[%rd6+128], %r4;
	st.global.u32 	[%rd6+132], %r4;
	st.global.u32 	[%rd6+136], %r4;
	st.global.u32 	[%rd6+140], %r4;
	st.global.u32 	[%rd6+144], %r4;
	st.global.u32 	[%rd6+148], %r4;
	st.global.u32 	[%rd6+152], %r4;
	st.global.u32 	[%rd6+156], %r4;
	st.global.u32 	[%rd6+160], %r4;
	st.global.u32 	[%rd6+164], %r4;
	st.global.u32 	[%rd6+168], %r4;
	st.global.u32 	[%rd6+172], %r4;
	st.global.u32 	[%rd6+176], %r4;
	st.global.u32 	[%rd6+180], %r4;
	st.global.u32 	[%rd6+184], %r4;
	st.global.u32 	[%rd6+188], %r4;
	st.global.u32 	[%rd6+192], %r4;
	st.global.u32 	[%rd6+196], %r4;
	st.global.u32 	[%rd6+200], %r4;
	st.global.u32 	[%rd6+204], %r4;
	st.global.u32 	[%rd6+208], %r4;
	st.global.u32 	[%rd6+212], %r4;
	st.global.u32 	[%rd6+216], %r4;
	st.global.u32 	[%rd6+220], %r4;
	st.global.u32 	[%rd6+224], %r4;
	st.global.u32 	[%rd6+228], %r4;
	st.global.u32 	[%rd6+232], %r4;
	st.global.u32 	[%rd6+236], %r4;
	st.global.u32 	[%rd6+240], %r4;
	st.global.u32 	[%rd6+244], %r4;
	st.global.u32 	[%rd6+248], %r4;
	st.global.u32 	[%rd6+252], %r4;
	st.global.u32 	[%rd6+256], %r4;
	st.global.u32 	[%rd6+260], %r4;
	st.global.u32 	[%rd6+264], %r4;
	st.global.u32 	[%rd6+268], %r4;
	add.s32 	%r5, %r5, 8;
	add.s64 	%rd6, %rd6, 544;
	setp.ne.s32 	%p1, %r5, 10000;
	@%p1 bra 	$L__BB0_1;
	ret;

}
	// .globl	_Z9my_kernelPA17_f
.visible .entry _Z9my_kernelPA17_f(
	.param .u64 .ptr .align 1 _Z9my_kernelPA17_f_param_0
)
{
	.local .align 8 .b8 	__local_depot1[48];
	.reg .b64 	%SP;
	.reg .b64 	%SPL;
	.reg .pred 	%p<67>;
	.reg .b32 	%r<1367>;
	.reg .b32 	%f<50>;
	.reg .b64 	%rd<29>;
	.reg .b64 	%fd<33>;

	mov.u64 	%SPL, __local_depot1;
	ld.param.u64 	%rd11, [_Z9my_kernelPA17_f_param_0];
	add.u64 	%rd1, %SPL, 0;
	mov.u32 	%r565, %ctaid.x;
	mov.u32 	%r566, %ntid.x;
	mov.u32 	%r567, %tid.x;
	mad.lo.s32 	%r1, %r565, %r566, %r567;
	mov.b32 	%r1087, 1478573778;
	mov.b32 	%r568, 716983765;
	st.local.v2.u32 	[%rd1], {%r568, %r1087};
	mov.b32 	%r1089, -123459836;
	mov.b32 	%r1088, 1163863128;
	st.local.v2.u32 	[%rd1+8], {%r1088, %r1089};
	mov.b32 	%r1091, 1360900310;
	mov.b32 	%r1090, -589760388;
	st.local.v2.u32 	[%rd1+16], {%r1090, %r1091};
	setp.eq.s32 	%p1, %r1, 0;
	@%p1 bra 	$L__BB1_115;
	cvt.s64.s32 	%rd28, %r1;
	mov.b32 	%r1074, 0;
	mov.b32 	%r1087, 1478573778;
	mov.b32 	%r1088, 1163863128;
	mov.b32 	%r1089, -123459836;
	mov.b32 	%r1090, -589760388;
	mov.b32 	%r1091, 1360900310;
$L__BB1_2:
	mov.u64 	%rd3, %rd28;
	and.b64  	%rd4, %rd3, 3;
	setp.eq.s64 	%p2, %rd4, 0;
	@%p2 bra 	$L__BB1_114;
	mul.wide.u32 	%rd13, %r1074, 3200;
	mov.u64 	%rd14, precalc_xorwow_matrix;
	add.s64 	%rd5, %rd14, %rd13;
	mov.b32 	%r1087, 0;
	mov.u32 	%r1088, %r1087;
	mov.u32 	%r1089, %r1087;
	mov.u32 	%r1090, %r1087;
	mov.u32 	%r1091, %r1087;
	mov.u32 	%r1080, %r1087;
$L__BB1_4:
	mul.wide.u32 	%rd15, %r1080, 4;
	add.s64 	%rd16, %rd1, %rd15;
	ld.local.u32 	%r14, [%rd16+4];
	shl.b32 	%r15, %r1080, 5;
	mov.b32 	%r1086, 0;
$L__BB1_5:
	.pragma "nounroll";
	shr.u32 	%r577, %r14, %r1086;
	and.b32  	%r578, %r577, 1;
	setp.eq.b32 	%p3, %r578, 1;
	not.pred 	%p4, %p3;
	add.s32 	%r579, %r15, %r1086;
	mul.lo.s32 	%r580, %r579, 5;
	mul.wide.u32 	%rd17, %r580, 4;
	add.s64 	%rd6, %rd5, %rd17;
	@%p4 bra 	$L__BB1_7;
	ld.global.u32 	%r581, [%rd6];
	xor.b32  	%r1087, %r1087, %r581;
	ld.global.u32 	%r582, [%rd6+4];
	xor.b32  	%r1088, %r1088, %r582;
	ld.global.u32 	%r583, [%rd6+8];
	xor.b32  	%r1089, %r1089, %r583;
	ld.global.u32 	%r584, [%rd6+12];
	xor.b32  	%r1090, %r1090, %r584;
	ld.global.u32 	%r585, [%rd6+16];
	xor.b32  	%r1091, %r1091, %r585;
$L__BB1_7:
	and.b32  	%r587, %r577, 2;
	setp.eq.s32 	%p5, %r587, 0;
	@%p5 bra 	$L__BB1_9;
	ld.global.u32 	%r588, [%rd6+20];
	xor.b32  	%r1087, %r1087, %r588;
	ld.global.u32 	%r589, [%rd6+24];
	xor.b32  	%r1088, %r1088, %r589;
	ld.global.u32 	%r590, [%rd6+28];
	xor.b32  	%r1089, %r1089, %r590;
	ld.global.u32 	%r591, [%rd6+32];
	xor.b32  	%r1090, %r1090, %r591;
	ld.global.u32 	%r592, [%rd6+36];
	xor.b32  	%r1091, %r1091, %r592;
$L__BB1_9:
	and.b32  	%r594, %r577, 4;
	setp.eq.s32 	%p6, %r594, 0;
	@%p6 bra 	$L__BB1_11;
	ld.global.u32 	%r595, [%rd6+40];
	xor.b32  	%r1087, %r1087, %r595;
	ld.global.u32 	%r596, [%rd6+44];
	xor.b32  	%r1088, %r1088, %r596;
	ld.global.u32 	%r597, [%rd6+48];
	xor.b32  	%r1089, %r1089, %r597;
	ld.global.u32 	%r598, [%rd6+52];
	xor.b32  	%r1090, %r1090, %r598;
	ld.global.u32 	%r599, [%rd6+56];
	xor.b32  	%r1091, %r1091, %r599;
$L__BB1_11:
	and.b32  	%r601, %r577, 8;
	setp.eq.s32 	%p7, %r601, 0;
	@%p7 bra 	$L__BB1_13;
	ld.global.u32 	%r602, [%rd6+60];
	xor.b32  	%r1087, %r1087, %r602;
	ld.global.u32 	%r603, [%rd6+64];
	xor.b32  	%r1088, %r1088, %r603;
	ld.global.u32 	%r604, [%rd6+68];
	xor.b32  	%r1089, %r1089, %r604;
	ld.global.u32 	%r605, [%rd6+72];
	xor.b32  	%r1090, %r1090, %r605;
	ld.global.u32 	%r606, [%rd6+76];
	xor.b32  	%r1091, %r1091, %r606;
$L__BB1_13:
	and.b32  	%r608, %r577, 16;
	setp.eq.s32 	%p8, %r608, 0;
	@%p8 bra 	$L__BB1_15;
	ld.global.u32 	%r609, [%rd6+80];
	xor.b32  	%r1087, %r1087, %r609;
	ld.global.u32 	%r610, [%rd6+84];
	xor.b32  	%r1088, %r1088, %r610;
	ld.global.u32 	%r611, [%rd6+88];
	xor.b32  	%r1089, %r1089, %r611;
	ld.global.u32 	%r612, [%rd6+92];
	xor.b32  	%r1090, %r1090, %r612;
	ld.global.u32 	%r613, [%rd6+96];
	xor.b32  	%r1091, %r1091, %r613;
$L__BB1_15:
	and.b32  	%r615, %r577, 32;
	setp.eq.s32 	%p9, %r615, 0;
	@%p9 bra 	$L__BB1_17;
	ld.global.u32 	%r616, [%rd6+100];
	xor.b32  	%r1087, %r1087, %r616;
	ld.global.u32 	%r617, [%rd6+104];
	xor.b32  	%r1088, %r1088, %r617;
	ld.global.u32 	%r618, [%rd6+108];
	xor.b32  	%r1089, %r1089, %r618;
	ld.global.u32 	%r619, [%rd6+112];
	xor.b32  	%r1090, %r1090, %r619;
	ld.global.u32 	%r620, [%rd6+116];
	xor.b32  	%r1091, %r1091, %r620;
$L__BB1_17:
	and.b32  	%r622, %r577, 64;
	setp.eq.s32 	%p10, %r622, 0;
	@%p10 bra 	$L__BB1_19;
	ld.global.u32 	%r623, [%rd6+120];
	xor.b32  	%r1087, %r1087, %r623;
	ld.global.u32 	%r624, [%rd6+124];
	xor.b32  	%r1088, %r1088, %r624;
	ld.global.u32 	%r625, [%rd6+128];
	xor.b32  	%r1089, %r1089, %r625;
	ld.global.u32 	%r626, [%rd6+132];
	xor.b32  	%r1090, %r1090, %r626;
	ld.global.u32 	%r627, [%rd6+136];
	xor.b32  	%r1091, %r1091, %r627;
$L__BB1_19:
	and.b32  	%r629, %r577, 128;
	setp.eq.s32 	%p11, %r629, 0;
	@%p11 bra 	$L__BB1_21;
	ld.global.u32 	%r630, [%rd6+140];
	xor.b32  	%r1087, %r1087, %r630;
	ld.global.u32 	%r631, [%rd6+144];
	xor.b32  	%r1088, %r1088, %r631;
	ld.global.u32 	%r632, [%rd6+148];
	xor.b32  	%r1089, %r1089, %r632;
	ld.global.u32 	%r633, [%rd6+152];
	xor.b32  	%r1090, %r1090, %r633;
	ld.global.u32 	%r634, [%rd6+156];
	xor.b32  	%r1091, %r1091, %r634;
$L__BB1_21:
	and.b32  	%r636, %r577, 256;
	setp.eq.s32 	%p12, %r636, 0;
	@%p12 bra 	$L__BB1_23;
	ld.global.u32 	%r637, [%rd6+160];
	xor.b32  	%r1087, %r1087, %r637;
	ld.global.u32 	%r638, [%rd6+164];
	xor.b32  	%r1088, %r1088, %r638;
	ld.global.u32 	%r639, [%rd6+168];
	xor.b32  	%r1089, %r1089, %r639;
	ld.global.u32 	%r640, [%rd6+172];
	xor.b32  	%r1090, %r1090, %r640;
	ld.global.u32 	%r641, [%rd6+176];
	xor.b32  	%r1091, %r1091, %r641;
$L__BB1_23:
	and.b32  	%r643, %r577, 512;
	setp.eq.s32 	%p13, %r643, 0;
	@%p13 bra 	$L__BB1_25;
	ld.global.u32 	%r644, [%rd6+180];
	xor.b32  	%r1087, %r1087, %r644;
	ld.global.u32 	%r645, [%rd6+184];
	xor.b32  	%r1088, %r1088, %r645;
	ld.global.u32 	%r646, [%rd6+188];
	xor.b32  	%r1089, %r1089, %r646;
	ld.global.u32 	%r647, [%rd6+192];
	xor.b32  	%r1090, %r1090, %r647;
	ld.global.u32 	%r648, [%rd6+196];
	xor.b32  	%r1091, %r1091, %r648;
$L__BB1_25:
	and.b32  	%r650, %r577, 1024;
	setp.eq.s32 	%p14, %r650, 0;
	@%p14 bra 	$L__BB1_27;
	ld.global.u32 	%r651, [%rd6+200];
	xor.b32  	%r1087, %r1087, %r651;
	ld.global.u32 	%r652, [%rd6+204];
	xor.b32  	%r1088, %r1088, %r652;
	ld.global.u32 	%r653, [%rd6+208];
	xor.b32  	%r1089, %r1089, %r653;
	ld.global.u32 	%r654, [%rd6+212];
	xor.b32  	%r1090, %r1090, %r654;
	ld.global.u32 	%r655, [%rd6+216];
	xor.b32  	%r1091, %r1091, %r655;
$L__BB1_27:
	and.b32  	%r657, %r577, 2048;
	setp.eq.s32 	%p15, %r657, 0;
	@%p15 bra 	$L__BB1_29;
	ld.global.u32 	%r658, [%rd6+220];
	xor.b32  	%r1087, %r1087, %r658;
	ld.global.u32 	%r659, [%rd6+224];
	xor.b32  	%r1088, %r1088, %r659;
	ld.global.u32 	%r660, [%rd6+228];
	xor.b32  	%r1089, %r1089, %r660;
	ld.global.u32 	%r661, [%rd6+232];
	xor.b32  	%r1090, %r1090, %r661;
	ld.global.u32 	%r662, [%rd6+236];
	xor.b32  	%r1091, %r1091, %r662;
$L__BB1_29:
	and.b32  	%r664, %r577, 4096;
	setp.eq.s32 	%p16, %r664, 0;
	@%p16 bra 	$L__BB1_31;
	ld.global.u32 	%r665, [%rd6+240];
	xor.b32  	%r1087, %r1087, %r665;
	ld.global.u32 	%r666, [%rd6+244];
	xor.b32  	%r1088, %r1088, %r666;
	ld.global.u32 	%r667, [%rd6+248];
	xor.b32  	%r1089, %r1089, %r667;
	ld.global.u32 	%r668, [%rd6+252];
	xor.b32  	%r1090, %r1090, %r668;
	ld.global.u32 	%r669, [%rd6+256];
	xor.b32  	%r1091, %r1091, %r669;
$L__BB1_31:
	and.b32  	%r671, %r577, 8192;
	setp.eq.s32 	%p17, %r671, 0;
	@%p17 bra 	$L__BB1_33;
	ld.global.u32 	%r672, [%rd6+260];
	xor.b32  	%r1087, %r1087, %r672;
	ld.global.u32 	%r673, [%rd6+264];
	xor.b32  	%r1088, %r1088, %r673;
	ld.global.u32 	%r674, [%rd6+268];
	xor.b32  	%r1089, %r1089, %r674;
	ld.global.u32 	%r675, [%rd6+272];
	xor.b32  	%r1090, %r1090, %r675;
	ld.global.u32 	%r676, [%rd6+276];
	xor.b32  	%r1091, %r1091, %r676;
$L__BB1_33:
	and.b32  	%r678, %r577, 16384;
	setp.eq.s32 	%p18, %r678, 0;
	@%p18 bra 	$L__BB1_35;
	ld.global.u32 	%r679, [%rd6+280];
	xor.b32  	%r1087, %r1087, %r679;
	ld.global.u32 	%r680, [%rd6+284];
	xor.b32  	%r1088, %r1088, %r680;
	ld.global.u32 	%r681, [%rd6+288];
	xor.b32  	%r1089, %r1089, %r681;
	ld.global.u32 	%r682, [%rd6+292];
	xor.b32  	%r1090, %r1090, %r682;
	ld.global.u32 	%r683, [%rd6+296];
	xor.b32  	%r1091, %r1091, %r683;
$L__BB1_35:
	and.b32  	%r685, %r577, 32768;
	setp.eq.s32 	%p19, %r685, 0;
	@%p19 bra 	$L__BB1_37;
	ld.global.u32 	%r686, [%rd6+300];
	xor.b32  	%r1087, %r1087, %r686;
	ld.global.u32 	%r687, [%rd6+304];
	xor.b32  	%r1088, %r1088, %r687;
	ld.global.u32 	%r688, [%rd6+308];
	xor.b32  	%r1089, %r1089, %r688;
	ld.global.u32 	%r689, [%rd6+312];
	xor.b32  	%r1090, %r1090, %r689;
	ld.global.u32 	%r690, [%rd6+316];
	xor.b32  	%r1091, %r1091, %r690;
$L__BB1_37:
	add.s32 	%r1086, %r1086, 16;
	setp.ne.s32 	%p20, %r1086, 32;
	@%p20 bra 	$L__BB1_5;
	mad.lo.s32 	%r691, %r1080, -31, %r15;
	add.s32 	%r1080, %r691, 1;
	setp.ne.s32 	%p21, %r1080, 5;
	@%p21 bra 	$L__BB1_4;
	st.local.u32 	[%rd1+4], %r1087;
	st.local.v2.u32 	[%rd1+8], {%r1088, %r1089};
	st.local.v2.u32 	[%rd1+16], {%r1090, %r1091};
	setp.eq.s64 	%p22, %rd4, 1;
	@%p22 bra 	$L__BB1_114;
	mov.b32 	%r1087, 0;
	mov.u32 	%r1088, %r1087;
	mov.u32 	%r1089, %r1087;
	mov.u32 	%r1090, %r1087;
	mov.u32 	%r1091, %r1087;
	mov.u32 	%r1172, %r1087;
$L__BB1_41:
	mul.wide.u32 	%rd18, %r1172, 4;
	add.s64 	%rd19, %rd1, %rd18;
	ld.local.u32 	%r190, [%rd19+4];
	shl.b32 	%r191, %r1172, 5;
	mov.b32 	%r1178, 0;
$L__BB1_42:
	.pragma "nounroll";
	shr.u32 	%r694, %r190, %r1178;
	and.b32  	%r695, %r694, 1;
	setp.eq.b32 	%p23, %r695, 1;
	not.pred 	%p24, %p23;
	add.s32 	%r696, %r191, %r1178;
	mul.lo.s32 	%r697, %r696, 5;
	mul.wide.u32 	%rd20, %r697, 4;
	add.s64 	%rd7, %rd5, %rd20;
	@%p24 bra 	$L__BB1_44;
	ld.global.u32 	%r698, [%rd7];
	xor.b32  	%r1087, %r1087, %r698;
	ld.global.u32 	%r699, [%rd7+4];
	xor.b32  	%r1088, %r1088, %r699;
	ld.global.u32 	%r700, [%rd7+8];
	xor.b32  	%r1089, %r1089, %r700;
	ld.global.u32 	%r701, [%rd7+12];
	xor.b32  	%r1090, %r1090, %r701;
	ld.global.u32 	%r702, [%rd7+16];
	xor.b32  	%r1091, %r1091, %r702;
$L__BB1_44:
	and.b32  	%r704, %r694, 2;
	setp.eq.s32 	%p25, %r704, 0;
	@%p25 bra 	$L__BB1_46;
	ld.global.u32 	%r705, [%rd7+20];
	xor.b32  	%r1087, %r1087, %r705;
	ld.global.u32 	%r706, [%rd7+24];
	xor.b32  	%r1088, %r1088, %r706;
	ld.global.u32 	%r707, [%rd7+28];
	xor.b32  	%r1089, %r1089, %r707;
	ld.global.u32 	%r708, [%rd7+32];
	xor.b32  	%r1090, %r1090, %r708;
	ld.global.u32 	%r709, [%rd7+36];
	xor.b32  	%r1091, %r1091, %r709;
$L__BB1_46:
	and.b32  	%r711, %r694, 4;
	setp.eq.s32 	%p26, %r711, 0;
	@%p26 bra 	$L__BB1_48;
	ld.global.u32 	%r712, [%rd7+40];
	xor.b32  	%r1087, %r1087, %r712;
	ld.global.u32 	%r713, [%rd7+44];
	xor.b32  	%r1088, %r1088, %r713;
	ld.global.u32 	%r714, [%rd7+48];
	xor.b32  	%r1089, %r1089, %r714;
	ld.global.u32 	%r715, [%rd7+52];
	xor.b32  	%r1090, %r1090, %r715;
	ld.global.u32 	%r716, [%rd7+56];
	xor.b32  	%r1091, %r1091, %r716;
$L__BB1_48:
	and.b32  	%r718, %r694, 8;
	setp.eq.s32 	%p27, %r718, 0;
	@%p27 bra 	$L__BB1_50;
	ld.global.u32 	%r719, [%rd7+60];
	xor.b32  	%r1087, %r1087, %r719;
	ld.global.u32 	%r720, [%rd7+64];
	xor.b32  	%r1088, %r1088, %r720;
	ld.global.u32 	%r721, [%rd7+68];
	xor.b32  	%r1089, %r1089, %r721;
	ld.global.u32 	%r722, [%rd7+72];
	xor.b32  	%r1090, %r1090, %r722;
	ld.global.u32 	%r723, [%rd7+76];
	xor.b32  	%r1091, %r1091, %r723;
$L__BB1_50:
	and.b32  	%r725, %r694, 16;
	setp.eq.s32 	%p28, %r725, 0;
	@%p28 bra 	$L__BB1_52;
	ld.global.u32 	%r726, [%rd7+80];
	xor.b32  	%r1087, %r1087, %r726;
	ld.global.u32 	%r727, [%rd7+84];
	xor.b32  	%r1088, %r1088, %r727;
	ld.global.u32 	%r728, [%rd7+88];
	xor.b32  	%r1089, %r1089, %r728;
	ld.global.u32 	%r729, [%rd7+92];
	xor.b32  	%r1090, %r1090, %r729;
	ld.global.u32 	%r730, [%rd7+96];
	xor.b32  	%r1091, %r1091, %r730;
$L__BB1_52:
	and.b32  	%r732, %r694, 32;
	setp.eq.s32 	%p29, %r732, 0;
	@%p29 bra 	$L__BB1_54;
	ld.global.u32 	%r733, [%rd7+100];
	xor.b32  	%r1087, %r1087, %r733;
	ld.global.u32 	%r734, [%rd7+104];
	xor.b32  	%r1088, %r1088, %r734;
	ld.global.u32 	%r735, [%rd7+108];
	xor.b32  	%r1089, %r1089, %r735;
	ld.global.u32 	%r736, [%rd7+112];
	xor.b32  	%r1090, %r1090, %r736;
	ld.global.u32 	%r737, [%rd7+116];
	xor.b32  	%r1091, %r1091, %r737;
$L__BB1_54:
	and.b32  	%r739, %r694, 64;
	setp.eq.s32 	%p30, %r739, 0;
	@%p30 bra 	$L__BB1_56;
	ld.global.u32 	%r740, [%rd7+120];
	xor.b32  	%r1087, %r1087, %r740;
	ld.global.u32 	%r741, [%rd7+124];
	xor.b32  	%r1088, %r1088, %r741;
	ld.global.u32 	%r742, [%rd7+128];
	xor.b32  	%r1089, %r1089, %r742;
	ld.global.u32 	%r743, [%rd7+132];
	xor.b32  	%r1090, %r1090, %r743;
	ld.global.u32 	%r744, [%rd7+136];
	xor.b32  	%r1091, %r1091, %r744;
$L__BB1_56:
	and.b32  	%r746, %r694, 128;
	setp.eq.s32 	%p31, %r746, 0;
	@%p31 bra 	$L__BB1_58;
	ld.global.u32 	%r747, [%rd7+140];
	xor.b32  	%r1087, %r1087, %r747;
	ld.global.u32 	%r748, [%rd7+144];
	xor.b32  	%r1088, %r1088, %r748;
	ld.global.u32 	%r749, [%rd7+148];
	xor.b32  	%r1089, %r1089, %r749;
	ld.global.u32 	%r750, [%rd7+152];
	xor.b32  	%r1090, %r1090, %r750;
	ld.global.u32 	%r751, [%rd7+156];
	xor.b32  	%r1091, %r1091, %r751;
$L__BB1_58:
	and.b32  	%r753, %r694, 256;
	setp.eq.s32 	%p32, %r753, 0;
	@%p32 bra 	$L__BB1_60;
	ld.global.u32 	%r754, [%rd7+160];
	xor.b32  	%r1087, %r1087, %r754;
	ld.global.u32 	%r755, [%rd7+164];
	xor.b32  	%r1088, %r1088, %r755;
	ld.global.u32 	%r756, [%rd7+168];
	xor.b32  	%r1089, %r1089, %r756;
	ld.global.u32 	%r757, [%rd7+172];
	xor.b32  	%r1090, %r1090, %r757;
	ld.global.u32 	%r758, [%rd7+176];
	xor.b32  	%r1091, %r1091, %r758;
$L__BB1_60:
	and.b32  	%r760, %r694, 512;
	setp.eq.s32 	%p33, %r760, 0;
	@%p33 bra 	$L__BB1_62;
	ld.global.u32 	%r761, [%rd7+180];
	xor.b32  	%r1087, %r1087, %r761;
	ld.global.u32 	%r762, [%rd7+184];
	xor.b32  	%r1088, %r1088, %r762;
	ld.global.u32 	%r763, [%rd7+188];
	xor.b32  	%r1089, %r1089, %r763;
	ld.global.u32 	%r764, [%rd7+192];
	xor.b32  	%r1090, %r1090, %r764;
	ld.global.u32 	%r765, [%rd7+196];
	xor.b32  	%r1091, %r1091, %r765;
$L__BB1_62:
	and.b32  	%r767, %r694, 1024;
	setp.eq.s32 	%p34, %r767, 0;
	@%p34 bra 	$L__BB1_64;
	ld.global.u32 	%r768, [%rd7+200];
	xor.b32  	%r1087, %r1087, %r768;
	ld.global.u32 	%r769, [%rd7+204];
	xor.b32  	%r1088, %r1088, %r769;
	ld.global.u32 	%r770, [%rd7+208];
	xor.b32  	%r1089, %r1089, %r770;
	ld.global.u32 	%r771, [%rd7+212];
	xor.b32  	%r1090, %r1090, %r771;
	ld.global.u32 	%r772, [%rd7+216];
	xor.b32  	%r1091, %r1091, %r772;
$L__BB1_64:
	and.b32  	%r774, %r694, 2048;
	setp.eq.s32 	%p35, %r774, 0;
	@%p35 bra 	$L__BB1_66;
	ld.global.u32 	%r775, [%rd7+220];
	xor.b32  	%r1087, %r1087, %r775;
	ld.global.u32 	%r776, [%rd7+224];
	xor.b32  	%r1088, %r1088, %r776;
	ld.global.u32 	%r777, [%rd7+228];
	xor.b32  	%r1089, %r1089, %r777;
	ld.global.u32 	%r778, [%rd7+232];
	xor.b32  	%r1090, %r1090, %r778;
	ld.global.u32 	%r779, [%rd7+236];
	xor.b32  	%r1091, %r1091, %r779;
$L__BB1_66:
	and.b32  	%r781, %r694, 4096;
	setp.eq.s32 	%p36, %r781, 0;
	@%p36 bra 	$L__BB1_68;
	ld.global.u32 	%r782, [%rd7+240];
	xor.b32  	%r1087, %r1087, %r782;
	ld.global.u32 	%r783, [%rd7+244];
	xor.b32  	%r1088, %r1088, %r783;
	ld.global.u32 	%r784, [%rd7+248];
	xor.b32  	%r1089, %r1089, %r784;
	ld.global.u32 	%r785, [%rd7+252];
	xor.b32  	%r1090, %r1090, %r785;
	ld.global.u32 	%r786, [%rd7+256];
	xor.b32  	%r1091, %r1091, %r786;
$L__BB1_68:
	and.b32  	%r788, %r694, 8192;
	setp.eq.s32 	%p37, %r788, 0;
	@%p37 bra 	$L__BB1_70;
	ld.global.u32 	%r789, [%rd7+260];
	xor.b32  	%r1087, %r1087, %r789;
	ld.global.u32 	%r790, [%rd7+264];
	xor.b32  	%r1088, %r1088, %r790;
	ld.global.u32 	%r791, [%rd7+268];
	xor.b32  	%r1089, %r1089, %r791;
	ld.global.u32 	%r792, [%rd7+272];
	xor.b32  	%r1090, %r1090, %r792;
	ld.global.u32 	%r793, [%rd7+276];
	xor.b32  	%r1091, %r1091, %r793;
$L__BB1_70:
	and.b32  	%r795, %r694, 16384;
	setp.eq.s32 	%p38, %r795, 0;
	@%p38 bra 	$L__BB1_72;
	ld.global.u32 	%r796, [%rd7+280];
	xor.b32  	%r1087, %r1087, %r796;
	ld.global.u32 	%r797, [%rd7+284];
	xor.b32  	%r1088, %r1088, %r797;
	ld.global.u32 	%r798, [%rd7+288];
	xor.b32  	%r1089, %r1089, %r798;
	ld.global.u32 	%r799, [%rd7+292];
	xor.b32  	%r1090, %r1090, %r799;
	ld.global.u32 	%r800, [%rd7+296];
	xor.b32  	%r1091, %r1091, %r800;
$L__BB1_72:
	and.b32  	%r802, %r694, 32768;
	setp.eq.s32 	%p39, %r802, 0;
	@%p39 bra 	$L__BB1_74;
	ld.global.u32 	%r803, [%rd7+300];
	xor.b32  	%r1087, %r1087, %r803;
	ld.global.u32 	%r804, [%rd7+304];
	xor.b32  	%r1088, %r1088, %r804;
	ld.global.u32 	%r805, [%rd7+308];
	xor.b32  	%r1089, %r1089, %r805;
	ld.global.u32 	%r806, [%rd7+312];
	xor.b32  	%r1090, %r1090, %r806;
	ld.global.u32 	%r807, [%rd7+316];
	xor.b32  	%r1091, %r1091, %r807;
$L__BB1_74:
	add.s32 	%r1178, %r1178, 16;
	setp.ne.s32 	%p40, %r1178, 32;
	@%p40 bra 	$L__BB1_42;
	mad.lo.s32 	%r808, %r1172, -31, %r191;
	add.s32 	%r1172, %r808, 1;
	setp.ne.s32 	%p41, %r1172, 5;
	@%p41 bra 	$L__BB1_41;
	st.local.u32 	[%rd1+4], %r1087;
	st.local.v2.u32 	[%rd1+8], {%r1088, %r1089};
	st.local.v2.u32 	[%rd1+16], {%r1090, %r1091};
	setp.ne.s64 	%p42, %rd4, 3;
	@%p42 bra 	$L__BB1_114;
	mov.b32 	%r1087, 0;
	mov.u32 	%r1088, %r1087;
	mov.u32 	%r1089, %r1087;
	mov.u32 	%r1090, %r1087;
	mov.u32 	%r1091, %r1087;
	mov.u32 	%r1264, %r1087;
$L__BB1_78:
	mul.wide.u32 	%rd21, %r1264, 4;
	add.s64 	%rd22, %rd1, %rd21;
	ld.local.u32 	%r366, [%rd22+4];
	shl.b32 	%r367, %r1264, 5;
	mov.b32 	%r1270, 0;
$L__BB1_79:
	.pragma "nounroll";
	shr.u32 	%r811, %r366, %r1270;
	and.b32  	%r812, %r811, 1;
	setp.eq.b32 	%p43, %r812, 1;
	not.pred 	%p44, %p43;
	add.s32 	%r813, %r367, %r1270;
	mul.lo.s32 	%r814, %r813, 5;
	mul.wide.u32 	%rd23, %r814, 4;
	add.s64 	%rd8, %rd5, %rd23;
	@%p44 bra 	$L__BB1_81;
	ld.global.u32 	%r815, [%rd8];
	xor.b32  	%r1087, %r1087, %r815;
	ld.global.u32 	%r816, [%rd8+4];
	xor.b32  	%r1088, %r1088, %r816;
	ld.global.u32 	%r817, [%rd8+8];
	xor.b32  	%r1089, %r1089, %r817;
	ld.global.u32 	%r818, [%rd8+12];
	xor.b32  	%r1090, %r1090, %r818;
	ld.global.u32 	%r819, [%rd8+16];
	xor.b32  	%r1091, %r1091, %r819;
$L__BB1_81:
	and.b32  	%r821, %r811, 2;
	setp.eq.s32 	%p45, %r821, 0;
	@%p45 bra 	$L__BB1_83;
	ld.global.u32 	%r822, [%rd8+20];
	xor.b32  	%r1087, %r1087, %r822;
	ld.global.u32 	%r823, [%rd8+24];
	xor.b32  	%r1088, %r1088, %r823;
	ld.global.u32 	%r824, [%rd8+28];
	xor.b32  	%r1089, %r1089, %r824;
	ld.global.u32 	%r825, [%rd8+32];
	xor.b32  	%r1090, %r1090, %r825;
	ld.global.u32 	%r826, [%rd8+36];
	xor.b32  	%r1091, %r1091, %r826;
$L__BB1_83:
	and.b32  	%r828, %r811, 4;
	setp.eq.s32 	%p46, %r828, 0;
	@%p46 bra 	$L__BB1_85;
	ld.global.u32 	%r829, [%rd8+40];
	xor.b32  	%r1087, %r1087, %r829;
	ld.global.u32 	%r830, [%rd8+44];
	xor.b32  	%r1088, %r1088, %r830;
	ld.global.u32 	%r831, [%rd8+48];
	xor.b32  	%r1089, %r1089, %r831;
	ld.global.u32 	%r832, [%rd8+52];
	xor.b32  	%r1090, %r1090, %r832;
	ld.global.u32 	%r833, [%rd8+56];
	xor.b32  	%r1091, %r1091, %r833;
$L__BB1_85:
	and.b32  	%r835, %r811, 8;
	setp.eq.s32 	%p47, %r835, 0;
	@%p47 bra 	$L__BB1_87;
	ld.global.u32 	%r836, [%rd8+60];
	xor.b32  	%r1087, %r1087, %r836;
	ld.global.u32 	%r837, [%rd8+64];
	xor.b32  	%r1088, %r1088, %r837;
	ld.global.u32 	%r838, [%rd8+68];
	xor.b32  	%r1089, %r1089, %r838;
	ld.global.u32 	%r839, [%rd8+72];
	xor.b32  	%r1090, %r1090, %r839;
	ld.global.u32 	%r840, [%rd8+76];
	xor.b32  	%r1091, %r1091, %r840;
$L__BB1_87:
	and.b32  	%r842, %r811, 16;
	setp.eq.s32 	%p48, %r842, 0;
	@%p48 bra 	$L__BB1_89;
	ld.global.u32 	%r843, [%rd8+80];
	xor.b32  	%r1087, %r1087, %r843;
	ld.global.u32 	%r844, [%rd8+84];
	xor.b32  	%r1088, %r1088, %r844;
	ld.global.u32 	%r845, [%rd8+88];
	xor.b32  	%r1089, %r1089, %r845;
	ld.global.u32 	%r846, [%rd8+92];
	xor.b32  	%r1090, %r1090, %r846;
	ld.global.u32 	%r847, [%rd8+96];
	xor.b32  	%r1091, %r1091, %r847;
$L__BB1_89:
	and.b32  	%r849, %r811, 32;
	setp.eq.s32 	%p49, %r849, 0;
	@%p49 bra 	$L__BB1_91;
	ld.global.u32 	%r850, [%rd8+100];
	xor.b32  	%r1087, %r1087, %r850;
	ld.global.u32 	%r851, [%rd8+104];
	xor.b32  	%r1088, %r1088, %r851;
	ld.global.u32 	%r852, [%rd8+108];
	xor.b32  	%r1089, %r1089, %r852;
	ld.global.u32 	%r853, [%rd8+112];
	xor.b32  	%r1090, %r1090, %r853;
	ld.global.u32 	%r854, [%rd8+116];
	xor.b32  	%r1091, %r1091, %r854;
$L__BB1_91:
	and.b32  	%r856, %r811, 64;
	setp.eq.s32 	%p50, %r856, 0;
	@%p50 bra 	$L__BB1_93;
	ld.global.u32 	%r857, [%rd8+120];
	xor.b32  	%r1087, %r1087, %r857;
	ld.global.u32 	%r858, [%rd8+124];
	xor.b32  	%r1088, %r1088, %r858;
	ld.global.u32 	%r859, [%rd8+128];
	xor.b32  	%r1089, %r1089, %r859;
	ld.global.u32 	%r860, [%rd8+132];
	xor.b32  	%r1090, %r1090, %r860;
	ld.global.u32 	%r861, [%rd8+136];
	xor.b32  	%r1091, %r1091, %r861;
$L__BB1_93:
	and.b32  	%r863, %r811, 128;
	setp.eq.s32 	%p51, %r863, 0;
	@%p51 bra 	$L__BB1_95;
	ld.global.u32 	%r864, [%rd8+140];
	xor.b32  	%r1087, %r1087, %r864;
	ld.global.u32 	%r865, [%rd8+144];
	xor.b32  	%r1088, %r1088, %r865;
	ld.global.u32 	%r866, [%rd8+148];
	xor.b32  	%r1089, %r1089, %r866;
	ld.global.u32 	%r867, [%rd8+152];
	xor.b32  	%r1090, %r1090, %r867;
	ld.global.u32 	%r868, [%rd8+156];
	xor.b32  	%r1091, %r1091, %r868;
$L__BB1_95:
	and.b32  	%r870, %r811, 256;
	setp.eq.s32 	%p52, %r870, 0;
	@%p52 bra 	$L__BB1_97;
	ld.global.u32 	%r871, [%rd8+160];
	xor.b32  	%r1087, %r1087, %r871;
	ld.global.u32 	%r872, [%rd8+164];
	xor.b32  	%r1088, %r1088, %r872;
	ld.global.u32 	%r873, [%rd8+168];
	xor.b32  	%r1089, %r1089, %r873;
	ld.global.u32 	%r874, [%rd8+172];
	xor.b32  	%r1090, %r1090, %r874;
	ld.global.u32 	%r875, [%rd8+176];
	xor.b32  	%r1091, %r1091, %r875;
$L__BB1_97:
	and.b32  	%r877, %r811, 512;
	setp.eq.s32 	%p53, %r877, 0;
	@%p53 bra 	$L__BB1_99;
	ld.global.u32 	%r878, [%rd8+180];
	xor.b32  	%r1087, %r1087, %r878;
	ld.global.u32 	%r879, [%rd8+184];
	xor.b32  	%r1088, %r1088, %r879;
	ld.global.u32 	%r880, [%rd8+188];
	xor.b32  	%r1089, %r1089, %r880;
	ld.global.u32 	%r881, [%rd8+192];
	xor.b32  	%r1090, %r1090, %r881;
	ld.global.u32 	%r882, [%rd8+196];
	xor.b32  	%r1091, %r1091, %r882;
$L__BB1_99:
	and.b32  	%r884, %r811, 1024;
	setp.eq.s32 	%p54, %r884, 0;
	@%p54 bra 	$L__BB1_101;
	ld.global.u32 	%r885, [%rd8+200];
	xor.b32  	%r1087, %r1087, %r885;
	ld.global.u32 	%r886, [%rd8+204];
	xor.b32  	%r1088, %r1088, %r886;
	ld.global.u32 	%r887, [%rd8+208];
	xor.b32  	%r1089, %r1089, %r887;
	ld.global.u32 	%r888, [%rd8+212];
	xor.b32  	%r1090, %r1090, %r888;
	ld.global.u32 	%r889, [%rd8+216];
	xor.b32  	%r1091, %r1091, %r889;
$L__BB1_101:
	and.b32  	%r891, %r811, 2048;
	setp.eq.s32 	%p55, %r891, 0;
	@%p55 bra 	$L__BB1_103;
	ld.global.u32 	%r892, [%rd8+220];
	xor.b32  	%r1087, %r1087, %r892;
	ld.global.u32 	%r893, [%rd8+224];
	xor.b32  	%r1088, %r1088, %r893;
	ld.global.u32 	%r894, [%rd8+228];
	xor.b32  	%r1089, %r1089, %r894;
	ld.global.u32 	%r895, [%rd8+232];
	xor.b32  	%r1090, %r1090, %r895;
	ld.global.u32 	%r896, [%rd8+236];
	xor.b32  	%r1091, %r1091, %r896;
$L__BB1_103:
	and.b32  	%r898, %r811, 4096;
	setp.eq.s32 	%p56, %r898, 0;
	@%p56 bra 	$L__BB1_105;
	ld.global.u32 	%r899, [%rd8+240];
	xor.b32  	%r1087, %r1087, %r899;
	ld.global.u32 	%r900, [%rd8+244];
	xor.b32  	%r1088, %r1088, %r900;
	ld.global.u32 	%r901, [%rd8+248];
	xor.b32  	%r1089, %r1089, %r901;
	ld.global.u32 	%r902, [%rd8+252];
	xor.b32  	%r1090, %r1090, %r902;
	ld.global.u32 	%r903, [%rd8+256];
	xor.b32  	%r1091, %r1091, %r903;
$L__BB1_105:
	and.b32  	%r905, %r811, 8192;
	setp.eq.s32 	%p57, %r905, 0;
	@%p57 bra 	$L__BB1_107;
	ld.global.u32 	%r906, [%rd8+260];
	xor.b32  	%r1087, %r1087, %r906;
	ld.global.u32 	%r907, [%rd8+264];
	xor.b32  	%r1088, %r1088, %r907;
	ld.global.u32 	%r908, [%rd8+268];
	xor.b32  	%r1089, %r1089, %r908;
	ld.global.u32 	%r909, [%rd8+272];
	xor.b32  	%r1090, %r1090, %r909;
	ld.global.u32 	%r910, [%rd8+276];
	xor.b32  	%r1091, %r1091, %r910;
$L__BB1_107:
	and.b32  	%r912, %r811, 16384;
	setp.eq.s32 	%p58, %r912, 0;
	@%p58 bra 	$L__BB1_109;
	ld.global.u32 	%r913, [%rd8+280];
	xor.b32  	%r1087, %r1087, %r913;
	ld.global.u32 	%r914, [%rd8+284];
	xor.b32  	%r1088, %r1088, %r914;
	ld.global.u32 	%r915, [%rd8+288];
	xor.b32  	%r1089, %r1089, %r915;
	ld.global.u32 	%r916, [%rd8+292];
	xor.b32  	%r1090, %r1090, %r916;
	ld.global.u32 	%r917, [%rd8+296];
	xor.b32  	%r1091, %r1091, %r917;
$L__BB1_109:
	and.b32  	%r919, %r811, 32768;
	setp.eq.s32 	%p59, %r919, 0;
	@%p59 bra 	$L__BB1_111;
	ld.global.u32 	%r920, [%rd8+300];
	xor.b32  	%r1087, %r1087, %r920;
	ld.global.u32 	%r921, [%rd8+304];
	xor.b32  	%r1088, %r1088, %r921;
	ld.global.u32 	%r922, [%rd8+308];
	xor.b32  	%r1089, %r1089, %r922;
	ld.global.u32 	%r923, [%rd8+312];
	xor.b32  	%r1090, %r1090, %r923;
	ld.global.u32 	%r924, [%rd8+316];
	xor.b32  	%r1091, %r1091, %r924;
$L__BB1_111:
	add.s32 	%r1270, %r1270, 16;
	setp.ne.s32 	%p60, %r1270, 32;
	@%p60 bra 	$L__BB1_79;
	mad.lo.s32 	%r925, %r1264, -31, %r367;
	add.s32 	%r1264, %r925, 1;
	setp.ne.s32 	%p61, %r1264, 5;
	@%p61 bra 	$L__BB1_78;
	st.local.u32 	[%rd1+4], %r1087;
	st.local.v2.u32 	[%rd1+8], {%r1088, %r1089};
	st.local.v2.u32 	[%rd1+16], {%r1090, %r1091};
$L__BB1_114:
	shr.u64 	%rd28, %rd3, 2;
	add.s32 	%r1074, %r1074, 1;
	setp.gt.u64 	%p62, %rd3, 3;
	@%p62 bra 	$L__BB1_2;
$L__BB1_115:
	ld.global.u32 	%r926, [results_index];
	setp.gt.s32 	%p63, %r926, 9999;
	@%p63 bra 	$L__BB1_122;
	cvta.to.global.u64 	%rd10, %rd11;
	mov.b32 	%r1361, 716983765;
	mov.u64 	%rd24, $str;
$L__BB1_117:
	shr.u32 	%r928, %r1087, 2;
	xor.b32  	%r929, %r928, %r1087;
	shl.b32 	%r930, %r1091, 4;
	shl.b32 	%r931, %r929, 1;
	xor.b32  	%r932, %r931, %r930;
	xor.b32  	%r933, %r932, %r929;
	xor.b32  	%r934, %r933, %r1091;
	add.s32 	%r935, %r1361, %r934;
	add.s32 	%r936, %r935, 362437;
	cvt.rn.f32.u32 	%f17, %r936;
	fma.rn.f32 	%f1, %f17, 0f2F800000, 0f2F000000;
	shr.u32 	%r937, %r1088, 2;
	xor.b32  	%r938, %r937, %r1088;
	shl.b32 	%r939, %r934, 4;
	shl.b32 	%r940, %r938, 1;
	xor.b32  	%r941, %r940, %r939;
	xor.b32  	%r942, %r941, %r938;
	xor.b32  	%r943, %r942, %r934;
	add.s32 	%r944, %r1361, %r943;
	add.s32 	%r945, %r944, 724874;
	cvt.rn.f32.u32 	%f18, %r945;
	fma.rn.f32 	%f2, %f18, 0f2F800000, 0f2F000000;
	shr.u32 	%r946, %r1089, 2;
	xor.b32  	%r947, %r946, %r1089;
	shl.b32 	%r948, %r943, 4;
	shl.b32 	%r949, %r947, 1;
	xor.b32  	%r950, %r949, %r948;
	xor.b32  	%r951, %r950, %r947;
	xor.b32  	%r952, %r951, %r943;
	add.s32 	%r953, %r1361, %r952;
	add.s32 	%r954, %r953, 1087311;
	cvt.rn.f32.u32 	%f19, %r954;
	fma.rn.f32 	%f3, %f19, 0f2F800000, 0f2F000000;
	shr.u32 	%r955, %r1090, 2;
	xor.b32  	%r956, %r955, %r1090;
	shl.b32 	%r957, %r952, 4;
	shl.b32 	%r958, %r956, 1;
	xor.b32  	%r959, %r958, %r957;
	xor.b32  	%r960, %r959, %r956;
	xor.b32  	%r961, %r960, %r952;
	add.s32 	%r962, %r1361, %r961;
	add.s32 	%r963, %r962, 1449748;
	cvt.rn.f32.u32 	%f20, %r963;
	fma.rn.f32 	%f4, %f20, 0f2F800000, 0f2F000000;
	shr.u32 	%r964, %r1091, 2;
	xor.b32  	%r965, %r964, %r1091;
	shl.b32 	%r966, %r961, 4;
	shl.b32 	%r967, %r965, 1;
	xor.b32  	%r968, %r967, %r966;
	xor.b32  	%r969, %r968, %r965;
	xor.b32  	%r970, %r969, %r961;
	add.s32 	%r971, %r1361, %r970;
	add.s32 	%r972, %r971, 1812185;
	cvt.rn.f32.u32 	%f21, %r972;
	fma.rn.f32 	%f5, %f21, 0f2F800000, 0f2F000000;
	shr.u32 	%r973, %r934, 2;
	xor.b32  	%r974, %r973, %r934;
	shl.b32 	%r975, %r970, 4;
	shl.b32 	%r976, %r974, 1;
	xor.b32  	%r977, %r976, %r975;
	xor.b32  	%r978, %r977, %r974;
	xor.b32  	%r979, %r978, %r970;
	add.s32 	%r980, %r1361, %r979;
	add.s32 	%r981, %r980, 2174622;
	cvt.rn.f32.u32 	%f22, %r981;
	fma.rn.f32 	%f6, %f22, 0f2F800000, 0f2F000000;
	shr.u32 	%r982, %r943, 2;
	xor.b32  	%r983, %r982, %r943;
	shl.b32 	%r984, %r979, 4;
	shl.b32 	%r985, %r983, 1;
	xor.b32  	%r986, %r985, %r984;
	xor.b32  	%r987, %r986, %r983;
	xor.b32  	%r988, %r987, %r979;
	add.s32 	%r989, %r1361, %r988;
	add.s32 	%r990, %r989, 2537059;
	cvt.rn.f32.u32 	%f23, %r990;
	fma.rn.f32 	%f7, %f23, 0f2F800000, 0f2F000000;
	shr.u32 	%r991, %r952, 2;
	xor.b32  	%r992, %r991, %r952;
	shl.b32 	%r993, %r988, 4;
	shl.b32 	%r994, %r992, 1;
	xor.b32  	%r995, %r994, %r993;
	xor.b32  	%r996, %r995, %r992;
	xor.b32  	%r997, %r996, %r988;
	add.s32 	%r998, %r1361, %r997;
	add.s32 	%r999, %r998, 2899496;
	cvt.rn.f32.u32 	%f24, %r999;
	fma.rn.f32 	%f8, %f24, 0f2F800000, 0f2F000000;
	shr.u32 	%r1000, %r961, 2;
	xor.b32  	%r1001, %r1000, %r961;
	shl.b32 	%r1002, %r997, 4;
	shl.b32 	%r1003, %r1001, 1;
	xor.b32  	%r1004, %r1003, %r1002;
	xor.b32  	%r1005, %r1004, %r1001;
	xor.b32  	%r1006, %r1005, %r997;
	add.s32 	%r1007, %r1361, %r1006;
	add.s32 	%r1008, %r1007, 3261933;
	cvt.rn.f32.u32 	%f25, %r1008;
	fma.rn.f32 	%f9, %f25, 0f2F800000, 0f2F000000;
	shr.u32 	%r1009, %r970, 2;
	xor.b32  	%r1010, %r1009, %r970;
	shl.b32 	%r1011, %r1006, 4;
	shl.b32 	%r1012, %r1010, 1;
	xor.b32  	%r1013, %r1012, %r1011;
	xor.b32  	%r1014, %r1013, %r1010;
	xor.b32  	%r1015, %r1014, %r1006;
	add.s32 	%r1016, %r1361, %r1015;
	add.s32 	%r1017, %r1016, 3624370;
	cvt.rn.f32.u32 	%f26, %r1017;
	fma.rn.f32 	%f10, %f26, 0f2F800000, 0f2F000000;
	shr.u32 	%r1018, %r979, 2;
	xor.b32  	%r1019, %r1018, %r979;
	shl.b32 	%r1020, %r1015, 4;
	shl.b32 	%r1021, %r1019, 1;
	xor.b32  	%r1022, %r1021, %r1020;
	xor.b32  	%r1023, %r1022, %r1019;
	xor.b32  	%r1024, %r1023, %r1015;
	add.s32 	%r1025, %r1361, %r1024;
	add.s32 	%r1026, %r1025, 3986807;
	cvt.rn.f32.u32 	%f27, %r1026;
	fma.rn.f32 	%f11, %f27, 0f2F800000, 0f2F000000;
	shr.u32 	%r1027, %r988, 2;
	xor.b32  	%r1028, %r1027, %r988;
	shl.b32 	%r1029, %r1024, 4;
	shl.b32 	%r1030, %r1028, 1;
	xor.b32  	%r1031, %r1030, %r1029;
	xor.b32  	%r1032, %r1031, %r1028;
	xor.b32  	%r1087, %r1032, %r1024;
	add.s32 	%r1033, %r1361, %r1087;
	add.s32 	%r1034, %r1033, 4349244;
	cvt.rn.f32.u32 	%f28, %r1034;
	fma.rn.f32 	%f12, %f28, 0f2F800000, 0f2F000000;
	shr.u32 	%r1035, %r997, 2;
	xor.b32  	%r1036, %r1035, %r997;
	shl.b32 	%r1037, %r1087, 4;
	shl.b32 	%r1038, %r1036, 1;
	xor.b32  	%r1039, %r1038, %r1037;
	xor.b32  	%r1040, %r1039, %r1036;
	xor.b32  	%r1088, %r1040, %r1087;
	add.s32 	%r1041, %r1361, %r1088;
	add.s32 	%r1042, %r1041, 4711681;
	cvt.rn.f32.u32 	%f29, %r1042;
	fma.rn.f32 	%f13, %f29, 0f2F800000, 0f2F000000;
	shr.u32 	%r1043, %r1006, 2;
	xor.b32  	%r1044, %r1043, %r1006;
	shl.b32 	%r1045, %r1088, 4;
	shl.b32 	%r1046, %r1044, 1;
	xor.b32  	%r1047, %r1046, %r1045;
	xor.b32  	%r1048, %r1047, %r1044;
	xor.b32  	%r1089, %r1048, %r1088;
	add.s32 	%r1049, %r1361, %r1089;
	add.s32 	%r1050, %r1049, 5074118;
	cvt.rn.f32.u32 	%f30, %r1050;
	fma.rn.f32 	%f14, %f30, 0f2F800000, 0f2F000000;
	shr.u32 	%r1051, %r1015, 2;
	xor.b32  	%r1052, %r1051, %r1015;
	shl.b32 	%r1053, %r1089, 4;
	shl.b32 	%r1054, %r1052, 1;
	xor.b32  	%r1055, %r1054, %r1053;
	xor.b32  	%r1056, %r1055, %r1052;
	xor.b32  	%r1090, %r1056, %r1089;
	add.s32 	%r1057, %r1361, %r1090;
	add.s32 	%r1058, %r1057, 5436555;
	cvt.rn.f32.u32 	%f31, %r1058;
	fma.rn.f32 	%f15, %f31, 0f2F800000, 0f2F000000;
	shr.u32 	%r1059, %r1024, 2;
	xor.b32  	%r1060, %r1059, %r1024;
	shl.b32 	%r1061, %r1090, 4;
	shl.b32 	%r1062, %r1060, 1;
	xor.b32  	%r1063, %r1062, %r1061;
	xor.b32  	%r1064, %r1063, %r1060;
	xor.b32  	%r1091, %r1064, %r1090;
	add.s32 	%r1361, %r1361, 5798992;
	add.s32 	%r1065, %r1091, %r1361;
	cvt.rn.f32.u32 	%f32, %r1065;
	fma.rn.f32 	%f16, %f32, 0f2F800000, 0f2F000000;
	mul.f32 	%f33, %f1, %f1;
	cvt.f64.f32 	%fd2, %f33;
	mul.f32 	%f34, %f2, %f2;
	cvt.f64.f32 	%fd3, %f34;
	add.f64 	%fd4, %fd2, %fd3;
	mul.f32 	%f35, %f3, %f3;
	cvt.f64.f32 	%fd5, %f35;
	add.f64 	%fd6, %fd4, %fd5;
	mul.f32 	%f36, %f4, %f4;
	cvt.f64.f32 	%fd7, %f36;
	add.f64 	%fd8, %fd6, %fd7;
	mul.f32 	%f37, %f5, %f5;
	cvt.f64.f32 	%fd9, %f37;
	add.f64 	%fd10, %fd8, %fd9;
	mul.f32 	%f38, %f6, %f6;
	cvt.f64.f32 	%fd11, %f38;
	add.f64 	%fd12, %fd10, %fd11;
	mul.f32 	%f39, %f7, %f7;
	cvt.f64.f32 	%fd13, %f39;
	add.f64 	%fd14, %fd12, %fd13;
	mul.f32 	%f40, %f8, %f8;
	cvt.f64.f32 	%fd15, %f40;
	add.f64 	%fd16, %fd14, %fd15;
	mul.f32 	%f41, %f9, %f9;
	cvt.f64.f32 	%fd17, %f41;
	add.f64 	%fd18, %fd16, %fd17;
	mul.f32 	%f42, %f10, %f10;
	cvt.f64.f32 	%fd19, %f42;
	add.f64 	%fd20, %fd18, %fd19;
	mul.f32 	%f43, %f11, %f11;
	cvt.f64.f32 	%fd21, %f43;
	add.f64 	%fd22, %fd20, %fd21;
	mul.f32 	%f44, %f12, %f12;
	cvt.f64.f32 	%fd23, %f44;
	add.f64 	%fd24, %fd22, %fd23;
	mul.f32 	%f45, %f13, %f13;
	cvt.f64.f32 	%fd25, %f45;
	add.f64 	%fd26, %fd24, %fd25;
	mul.f32 	%f46, %f14, %f14;
	cvt.f64.f32 	%fd27, %f46;
	add.f64 	%fd28, %fd26, %fd27;
	mul.f32 	%f47, %f15, %f15;
	cvt.f64.f32 	%fd29, %f47;
	add.f64 	%fd30, %fd28, %fd29;
	mul.f32 	%f48, %f16, %f16;
	cvt.f64.f32 	%fd31, %f48;
	add.f64 	%fd32, %fd30, %fd31;
	sqrt.rn.f64 	%fd1, %fd32;
	setp.geu.f64 	%p64, %fd1, 0d3FF0000000000000;
	@%p64 bra 	$L__BB1_121;
	atom.global.add.u32 	%r559, [results_index], 1;
	setp.gt.s32 	%p65, %r559, 9999;
	@%p65 bra 	$L__BB1_120;
	mul.wide.s32 	%rd26, %r559, 68;
	add.s64 	%rd27, %rd10, %rd26;
	st.global.f32 	[%rd27], %f1;
	st.global.f32 	[%rd27+4], %f2;
	st.global.f32 	[%rd27+8], %f3;
	st.global.f32 	[%rd27+12], %f4;
	st.global.f32 	[%rd27+16], %f5;
	st.global.f32 	[%rd27+20], %f6;
	st.global.f32 	[%rd27+24], %f7;
	st.global.f32 	[%rd27+28], %f8;
	st.global.f32 	[%rd27+32], %f9;
	st.global.f32 	[%rd27+36], %f10;
	st.global.f32 	[%rd27+40], %f11;
	st.global.f32 	[%rd27+44], %f12;
	st.global.f32 	[%rd27+48], %f13;
	st.global.f32 	[%rd27+52], %f14;
	st.global.f32 	[%rd27+56], %f15;
	st.global.f32 	[%rd27+60], %f16;
	cvt.rn.f32.f64 	%f49, %fd1;
	st.global.f32 	[%rd27+64], %f49;
	bra.uni 	$L__BB1_121;
$L__BB1_120:
	cvta.global.u64 	%rd25, %rd24;
	{ // callseq 0, 0
	.param .b64 param0;
	st.param.b64 	[param0], %rd25;
	.param .b64 param1;
	st.param.b64 	[param1], 0;
	.param .b32 retval0;
	call.uni (retval0), 
	vprintf, 
	(
	param0, 
	param1
	);
	ld.param.b32 	%r1066, [retval0];
	} // callseq 0
$L__BB1_121:
	ld.global.u32 	%r1068, [results_index];
	setp.lt.s32 	%p66, %r1068, 10000;
	@%p66 bra 	$L__BB1_117;
$L__BB1_122:
	ret;

}


// ===== COMPILED SASS (sm_100) =====

	.target	sm_100

	.elftype	@"ET_EXEC"


//--------------------- .note.nv.tkinfo           --------------------------
	.section	.note.nv.tkinfo,"",@"SHT_NOTE"
	.sectionflags	@"SHF_NOTE_NV_TKINFO"
	.tkinfo
        /*0018*/ 	.word	0x00000002
        /*0030*/ 	.string	""
        /*0030*/ 	.string	"ptxas"
        /*0030*/ 	.string	"Cuda compilation tools, release 13.0, V13.0.88"
        /*0030*/ 	.string	"Build cuda_13.0.r13.0/compiler.36424714_0"
        /*0030*/ 	.string	"-arch sm_100 -m 64 "



//--------------------- .note.nv.cuinfo           --------------------------
	.section	.note.nv.cuinfo,"",@"SHT_NOTE"
	.sectionflags	@"SHF_NOTE_NV_CUINFO"
        /*0018*/ 	.short	0x0002
        /*001a*/ 	.short	0x0064
        /*001c*/ 	.short	0x0082
	.zero		2


//--------------------- .nv.info                  --------------------------
	.section	.nv.info,"",@"SHT_CUDA_INFO"
	.align	4


	//----- nvinfo : EIATTR_REGCOUNT
	.align		4
        /*0000*/ 	.byte	0x04, 0x2f
        /*0002*/ 	.short	(.L_13 - .L_12)
	.align		4
.L_12:
        /*0004*/ 	.word	index@(_Z12zero_resultsPA17_f)
        /*0008*/ 	.word	0x00000008


	//----- nvinfo : EIATTR_FRAME_SIZE
	.align		4
.L_13:
        /*000c*/ 	.byte	0x04, 0x11
        /*000e*/ 	.short	(.L_15 - .L_14)
	.align		4
.L_14:
        /*0010*/ 	.word	index@(_Z12zero_resultsPA17_f)
        /*0014*/ 	.word	0x00000000


	//----- nvinfo : EIATTR_REGCOUNT
	.align		4
.L_15:
        /*0018*/ 	.byte	0x04, 0x2f
        /*001a*/ 	.short	(.L_17 - .L_16)
	.align		4
.L_16:
        /*001c*/ 	.word	index@(_Z9my_kernelPA17_f)
        /*0020*/ 	.word	0x00000027


	//----- nvinfo : EIATTR_FRAME_SIZE
	.align		4
.L_17:
        /*0024*/ 	.byte	0x04, 0x11
        /*0026*/ 	.short	(.L_19 - .L_18)
	.align		4
.L_18:
        /*0028*/ 	.word	index@($__internal_0_$__cuda_sm20_dsqrt_rn_f64_mediumpath_v1)
        /*002c*/ 	.word	0x00000030


	//----- nvinfo : EIATTR_FRAME_SIZE
	.align		4
.L_19:
        /*0030*/ 	.byte	0x04, 0x11
        /*0032*/ 	.short	(.L_21 - .L_20)
	.align		4
.L_20:
        /*0034*/ 	.word	index@(_Z9my_kernelPA17_f)
        /*0038*/ 	.word	0x00000030


	//----- nvinfo : EIATTR_MIN_STACK_SIZE
	.align		4
.L_21:
        /*003c*/ 	.byte	0x04, 0x12
        /*003e*/ 	.short	(.L_23 - .L_22)
	.align		4
.L_22:
        /*0040*/ 	.word	index@(_Z9my_kernelPA17_f)
        /*0044*/ 	.word	0x00000030


	//----- nvinfo : EIATTR_MIN_STACK_SIZE
	.align		4
.L_23:
        /*0048*/ 	.byte	0x04, 0x12
        /*004a*/ 	.short	(.L_25 - .L_24)
	.align		4
.L_24:
        /*004c*/ 	.word	index@(_Z12zero_resultsPA17_f)
        /*0050*/ 	.word	0x00000000
.L_25:


//--------------------- .nv.compat                --------------------------
	.section	.nv.compat,"",@"SHT_CUDA_COMPAT_INFO"
	.align	4
        /*0000*/ 	.byte	0x02, 0x09, 0x00, 0x00, 0x02, 0x02, 0x01, 0x00, 0x02, 0x05, 0x05, 0x00, 0x03, 0x07, 0x01, 0x01
        /*0010*/ 	.byte	0x02, 0x03, 0x00, 0x00, 0x02, 0x06, 0x01, 0x00, 0x04, 0x0b, 0x08, 0x00, 0x01, 0x00, 0x00, 0x00
        /*0020*/ 	.byte	0x00, 0x00, 0x00, 0x00


//--------------------- .nv.info._Z9my_kernelPA17_f --------------------------
	.section	.nv.info._Z9my_kernelPA17_f,"",@"SHT_CUDA_INFO"
	.sectionflags	@""
	.align	4


	//----- nvinfo : EIATTR_CUDA_API_VERSION
	.align		4
        /*0000*/ 	.byte	0x04, 0x37
        /*0002*/ 	.short	(.L_27 - .L_26)
.L_26:
        /*0004*/ 	.word	0x00000082


	//----- nvinfo : EIATTR_KPARAM_INFO
	.align		4
.L_27:
        /*0008*/ 	.byte	0x04, 0x17
        /*000a*/ 	.short	(.L_29 - .L_28)
.L_28:
        /*000c*/ 	.word	0x00000000
        /*0010*/ 	.short	0x0000
        /*0012*/ 	.short	0x0000
        /*0014*/ 	.byte	0x00, 0xf5, 0x21, 0x00


	//----- nvinfo : EIATTR_SPARSE_MMA_MASK
	.align		4
.L_29:
        /*0018*/ 	.byte	0x03, 0x50
        /*001a*/ 	.short	0x0000


	//----- nvinfo : EIATTR_MAXREG_COUNT
	.align		4
        /*001c*/ 	.byte	0x03, 0x1b
        /*001e*/ 	.short	0x00ff


	//----- nvinfo : EIATTR_EXTERNS
	.align		4
        /*0020*/ 	.byte	0x04, 0x0f
        /*0022*/ 	.short	(.L_31 - .L_30)


	//   ....[0]....
	.align		4
.L_30:
        /*0024*/ 	.word	index@(vprintf)


	//----- nvinfo : EIATTR_MERCURY_ISA_VERSION
	.align		4
.L_31:
        /*0028*/ 	.byte	0x03, 0x5f
        /*002a*/ 	.short	0x0101


	//----- nvinfo : EIATTR_INT_WARP_WIDE_INSTR_OFFSETS
	.align		4
        /*002c*/ 	.byte	0x04, 0x31
        /*002e*/ 	.short	(.L_33 - .L_32)


	//   ....[0]....
.L_32:
        /*0030*/ 	.word	0x00003500


	//   ....[1]....
        /*0034*/ 	.word	0x00003590


	//----- nvinfo : EIATTR_VRC_CTA_INIT_COUNT
	.align		4
.L_33:
        /*0038*/ 	.byte	0x02, 0x4a
	.zero		1
	.zero		1


	//----- nvinfo : EIATTR_SYSCALL_OFFSETS
	.align		4
        /*003c*/ 	.byte	0x04, 0x46
        /*003e*/ 	.short	(.L_35 - .L_34)


	//   ....[0]....
.L_34:
        /*0040*/ 	.word	0x00003790


	//----- nvinfo : EIATTR_EXIT_INSTR_OFFSETS
	.align		4
.L_35:
        /*0044*/ 	.byte	0x04, 0x1c
        /*0046*/ 	.short	(.L_37 - .L_36)


	//   ....[0]....
.L_36:
        /*0048*/ 	.word	0x00002700


	//   ....[1]....
        /*004c*/ 	.word	0x000037f0


	//----- nvinfo : EIATTR_CRS_STACK_SIZE
	.align		4
.L_37:
        /*0050*/ 	.byte	0x04, 0x1e
        /*0052*/ 	.short	(.L_39 - .L_38)
.L_38:
        /*0054*/ 	.word	0x00000000


	//----- nvinfo : EIATTR_CBANK_PARAM_SIZE
	.align		4
.L_39:
        /*0058*/ 	.byte	0x03, 0x19
        /*005a*/ 	.short	0x0008


	//----- nvinfo : EIATTR_PARAM_CBANK
	.align		4
        /*005c*/ 	.byte	0x04, 0x0a
        /*005e*/ 	.short	(.L_41 - .L_40)
	.align		4
.L_40:
        /*0060*/ 	.word	index@(.nv.constant0._Z9my_kernelPA17_f)
        /*0064*/ 	.short	0x0380
        /*0066*/ 	.short	0x0008


	//----- nvinfo : EIATTR_SW_WAR
	.align		4
.L_41:
        /*0068*/ 	.byte	0x04, 0x36
        /*006a*/ 	.short	(.L_43 - .L_42)
.L_42:
        /*006c*/ 	.word	0x00000008
.L_43:


//--------------------- .nv.info._Z12zero_resultsPA17_f --------------------------
	.section	.nv.info._Z12zero_resultsPA17_f,"",@"SHT_CUDA_INFO"
	.sectionflags	@""
	.align	4


	//----- nvinfo : EIATTR_CUDA_API_VERSION
	.align		4
        /*0000*/ 	.byte	0x04, 0x37
        /*0002*/ 	.short	(.L_45 - .L_44)
.L_44:
        /*0004*/ 	.word	0x00000082


	//----- nvinfo : EIATTR_KPARAM_INFO
	.align		4
.L_45:
        /*0008*/ 	.byte	0x04, 0x17
        /*000a*/ 	.short	(.L_47 - .L_46)
.L_46:
        /*000c*/ 	.word	0x00000000
        /*0010*/ 	.short	0x0000
        /*0012*/ 	.short	0x0000
        /*0014*/ 	.byte	0x00, 0xf5, 0x21, 0x00


	//----- nvinfo : EIATTR_SPARSE_MMA_MASK
	.align		4
.L_47:
        /*0018*/ 	.byte	0x03, 0x50
        /*001a*/ 	.short	0x0000


	//----- nvinfo : EIATTR_MAXREG_COUNT
	.align		4
        /*001c*/ 	.byte	0x03, 0x1b
        /*001e*/ 	.short	0x00ff


	//----- nvinfo : EIATTR_MERCURY_ISA_VERSION
	.align		4
        /*0020*/ 	.byte	0x03, 0x5f
        /*0022*/ 	.short	0x0101


	//----- nvinfo : EIATTR_VRC_CTA_INIT_COUNT
	.align		4
        /*0024*/ 	.byte	0x02, 0x4a
	.zero		1
	.zero		1


	//----- nvinfo : EIATTR_EXIT_INSTR_OFFSETS
	.align		4
        /*0028*/ 	.byte	0x04, 0x1c
        /*002a*/ 	.short	(.L_49 - .L_48)


	//   ....[0]....
.L_48:
        /*002c*/ 	.word	0x00000970


	//----- nvinfo : EIATTR_CBANK_PARAM_SIZE
	.align		4
.L_49:
        /*0030*/ 	.byte	0x03, 0x19
        /*0032*/ 	.short	0x0008


	//----- nvinfo : EIATTR_PARAM_CBANK
	.align		4
        /*0034*/ 	.byte	0x04, 0x0a
        /*0036*/ 	.short	(.L_51 - .L_50)
	.align		4
.L_50:
        /*0038*/ 	.word	index@(.nv.constant0._Z12zero_resultsPA17_f)
        /*003c*/ 	.short	0x0380
        /*003e*/ 	.short	0x0008


	//----- nvinfo : EIATTR_SW_WAR
	.align		4
.L_51:
        /*0040*/ 	.byte	0x04, 0x36
        /*0042*/ 	.short	(.L_53 - .L_52)
.L_52:
        /*0044*/ 	.word	0x00000008
.L_53:


//--------------------- .nv.callgraph             --------------------------
	.section	.nv.callgraph,"",@"SHT_CUDA_CALLGRAPH"
	.align	4
	.sectionentsize	8
	.align		4
        /*0000*/ 	.word	0x00000000
	.align		4
        /*0004*/ 	.word	0xffffffff
	.align		4
        /*0008*/ 	.word	index@(_Z9my_kernelPA17_f)
	.align		4
        /*000c*/ 	.word	index@(vprintf)
	.align		4
        /*0010*/ 	.word	0x00000000
	.align		4
        /*0014*/ 	.word	0xfffffffe
	.align		4
        /*0018*/ 	.word	0x00000000
	.align		4
        /*001c*/ 	.word	0xfffffffd
	.align		4
        /*0020*/ 	.word	0x00000000
	.align		4
        /*0024*/ 	.word	0xfffffffc


//--------------------- .nv.constant4             --------------------------
	.section	.nv.constant4,"a",@progbits
	.align	8
	.align		8
.nv.constant4:
        /*0000*/ 	.dword	vprintf
	.align		8
        /*0008*/ 	.dword	precalc_xorwow_matrix
	.align		8
        /*0010*/ 	.dword	precalc_xorwow_offset_matrix
	.align		8
        /*0018*/ 	.dword	mrg32k3aM1
	.align		8
        /*0020*/ 	.dword	mrg32k3aM2
	.align		8
        /*0028*/ 	.dword	mrg32k3aM1SubSeq
	.align		8
        /*0030*/ 	.dword	mrg32k3aM2SubSeq
	.align		8
        /*0038*/ 	.dword	mrg32k3aM1Seq
	.align		8
        /*0040*/ 	.dword	mrg32k3aM2Seq
	.align		8
        /*0048*/ 	.dword	results_index
	.align		8
        /*0050*/ 	.dword	not_done
	.align		8
        /*0058*/ 	.dword	$str


//--------------------- .nv.constant3             --------------------------
	.section	.nv.constant3,"a",@progbits
	.align	8
.nv.constant3:
	.type		__cr_lgamma_table,@object
	.size		__cr_lgamma_table,(.L_8 - __cr_lgamma_table)
__cr_lgamma_table:
        /*0000*/ 	.byte	0x00, 0x00, 0x00, 0x00, 0x00, 0x00, 0x00, 0x00, 0x00, 0x00, 0x00, 0x00, 0x00, 0x00, 0x00, 0x00
        /*0010*/ 	.byte	0xef, 0x39, 0xfa, 0xfe, 0x42, 0x2e, 0xe6, 0x3f, 0x02, 0x20, 0x2a, 0xfa, 0x0b, 0xab, 0xfc, 0x3f
        /*0020*/ 	.byte	0xf9, 0x2c, 0x92, 0x7c, 0xa7, 0x6c, 0x09, 0x40, 0xc9, 0x79, 0x44, 0x3c, 0x64, 0x26, 0x13, 0x40
        /*0030*/ 	.byte	0xca, 0x01, 0xcf, 0x3a, 0x27, 0x51, 0x1a, 0x40, 0x30, 0xcc, 0x2d, 0xf3, 0xe1, 0x0c, 0x21, 0x40
        /*0040*/ 	.byte	0x0d, 0xb7, 0xfc, 0x82, 0x8e, 0x35, 0x25, 0x40
.L_8:


//--------------------- .text._Z9my_kernelPA17_f  --------------------------
	.section	.text._Z9my_kernelPA17_f,"ax",@progbits
	.align	128
        .global         _Z9my_kernelPA17_f
        .type           _Z9my_kernelPA17_f,@function
        .size           _Z9my_kernelPA17_f,(.L_x_24 - _Z9my_kernelPA17_f)
        .other          _Z9my_kernelPA17_f,@"STO_CUDA_ENTRY STV_DEFAULT"
_Z9my_kernelPA17_f:
.text._Z9my_kernelPA17_f:
[----:B------:R-:W0:Y:S01]  /*0000*/  LDC R1, c[0x0][0x37c] ;  /* 0x0000df00ff017b82 */ /* 0x000e220000000800 */
[----:B------:R-:W1:Y:S07]  /*0010*/  S2R R9, SR_TID.X ;  /* 0x0000000000097919 */ /* 0x000e6e0000002100 */
[----:B------:R-:W1:Y:S01]  /*0020*/  S2UR UR4, SR_CTAID.X ;  /* 0x00000000000479c3 */ /* 0x000e620000002500 */
[----:B0-----:R-:W-:Y:S01]  /*0030*/  VIADD R1, R1, 0xffffffd0 ;  /* 0xffffffd001017836 */ /* 0x001fe20000000000 */
[----:B------:R-:W0:Y:S01]  /*0040*/  LDCU.64 UR36, c[0x0][0x358] ;  /* 0x00006b00ff2477ac */ /* 0x000e220008000a00 */
[----:B------:R-:W-:Y:S01]  /*0050*/  IMAD.MOV.U32 R2, RZ, RZ, 0x2abc4dd5 ;  /* 0x2abc4dd5ff027424 */ /* 0x000fe200078e00ff */
[----:B------:R-:W-:Y:S01]  /*0060*/  BSSY.RECONVERGENT B0, `(.L_x_0) ;  /* 0x0000266000007945 */ /* 0x000fe20003800200 */
[----:B------:R-:W-:-:S02]  /*0070*/  IMAD.MOV.U32 R3, RZ, RZ, 0x58213ed2 ;  /* 0x58213ed2ff037424 */ /* 0x000fc400078e00ff */
[----:B------:R-:W-:Y:S01]  /*0080*/  IMAD.MOV.U32 R4, RZ, RZ, 0x455f2458 ;  /* 0x455f2458ff047424 */ /* 0x000fe200078e00ff */
[----:B------:R-:W1:Y:S01]  /*0090*/  LDC R0, c[0x0][0x360] ;  /* 0x0000d800ff007b82 */ /* 0x000e620000000800 */
[----:B------:R-:W-:Y:S01]  /*00a0*/  IMAD.MOV.U32 R5, RZ, RZ, -0x75bd8fc ;  /* 0xf8a42704ff057424 */ /* 0x000fe200078e00ff */
[----:B------:R2:W-:Y:S01]  /*00b0*/  STL.64 [R1], R2 ;  /* 0x0000000201007387 */ /* 0x0005e20000100a00 */
[----:B------:R-:W-:Y:S02]  /*00c0*/  IMAD.MOV.U32 R6, RZ, RZ, -0x23270784 ;  /* 0xdcd8f87cff067424 */ /* 0x000fe400078e00ff */
[----:B------:R-:W-:Y:S01]  /*00d0*/  IMAD.MOV.U32 R7, RZ, RZ, 0x511db0d6 ;  /* 0x511db0d6ff077424 */ /* 0x000fe200078e00ff */
[----:B------:R2:W-:Y:S01]  /*00e0*/  STL.64 [R1+0x8], R4 ;  /* 0x0000080401007387 */ /* 0x0005e20000100a00 */
[----:B------:R-:W-:Y:S02]  /*00f0*/  IMAD.MOV.U32 R17, RZ, RZ, 0x58213ed2 ;  /* 0x58213ed2ff117424 */ /* 0x000fe400078e00ff */
[----:B------:R-:W-:Y:S01]  /*0100*/  IMAD.MOV.U32 R27, RZ, RZ, -0x75bd8fc ;  /* 0xf8a42704ff1b7424 */ /* 0x000fe200078e00ff */
[----:B------:R2:W-:Y:S01]  /*0110*/  STL.64 [R1+0x10], R6 ;  /* 0x0000100601007387 */ /* 0x0005e20000100a00 */
[----:B------:R-:W-:-:S02]  /*0120*/  IMAD.MOV.U32 R26, RZ, RZ, 0x455f2458 ;  /* 0x455f2458ff1a7424 */ /* 0x000fc400078e00ff */
[----:B------:R-:W-:Y:S02]  /*0130*/  IMAD.MOV.U32 R23, RZ, RZ, 0x511db0d6 ;  /* 0x511db0d6ff177424 */ /* 0x000fe400078e00ff */
[----:B------:R-:W-:Y:S02]  /*0140*/  IMAD.MOV.U32 R22, RZ, RZ, -0x23270784 ;  /* 0xdcd8f87cff167424 */ /* 0x000fe400078e00ff */
[----:B-1----:R-:W-:-:S05]  /*0150*/  IMAD R0, R0, UR4, R9 ;  /* 0x0000000400007c24 */ /* 0x002fca000f8e0209 */
[----:B------:R-:W-:-:S13]  /*0160*/  ISETP.NE.AND P0, PT, R0, RZ, PT ;  /* 0x000000ff0000720c */ /* 0x000fda0003f05270 */
[----:B0-2---:R-:W-:Y:S05]  /*0170*/  @!P0 BRA `(.L_x_1) ;  /* 0x0000002400508947 */ /* 0x005fea0003800000 */
[----:B------:R-:W-:Y:S01]  /*0180*/  SHF.R.S32.HI R4, RZ, 0x1f, R0 ;  /* 0x0000001fff047819 */ /* 0x000fe20000011400 */
[----:B------:R-:W-:Y:S02]  /*0190*/  IMAD.MOV.U32 R5, RZ, RZ, RZ ;  /* 0x000000ffff057224 */ /* 0x000fe400078e00ff */
[----:B------:R-:W-:Y:S02]  /*01a0*/  IMAD.MOV.U32 R17, RZ, RZ, 0x58213ed2 ;  /* 0x58213ed2ff117424 */ /* 0x000fe400078e00ff */
[----:B------:R-:W-:Y:S02]  /*01b0*/  IMAD.MOV.U32 R26, RZ, RZ, 0x455f2458 ;  /* 0x455f2458ff1a7424 */ /* 0x000fe400078e00ff */
[----:B------:R-:W-:Y:S02]  /*01c0*/  IMAD.MOV.U32 R27, RZ, RZ, -0x75bd8fc ;  /* 0xf8a42704ff1b7424 */ /* 0x000fe400078e00ff */
[----:B------:R-:W-:Y:S02]  /*01d0*/  IMAD.MOV.U32 R22, RZ, RZ, -0x23270784 ;  /* 0xdcd8f87cff167424 */ /* 0x000fe400078e00ff */
[----:B------:R-:W-:-:S07]  /*01e0*/  IMAD.MOV.U32 R23, RZ, RZ, 0x511db0d6 ;  /* 0x511db0d6ff177424 */ /* 0x000fce00078e00ff */
.L_x_10:
[----:B------:R-:W-:Y:S01]  /*01f0*/  LOP3.LUT R13, R0, 0x3, RZ, 0xc0, !PT ;  /* 0x00000003000d7812 */ /* 0x000fe200078ec0ff */
[----:B------:R-:W-:Y:S03]  /*0200*/  BSSY.RECONVERGENT B1, `(.L_x_2) ;  /* 0x0000245000017945 */ /* 0x000fe60003800200 */
[----:B------:R-:W-:-:S04]  /*0210*/  ISETP.NE.U32.AND P0, PT, R13, RZ, PT ;  /* 0x000000ff0d00720c */ /* 0x000fc80003f05070 */
[----:B------:R-:W-:-:S13]  /*0220*/  ISETP.NE.AND.EX P0, PT, RZ, RZ, PT, P0 ;  /* 0x000000ffff00720c */ /* 0x000fda0003f05300 */
[----:B012---:R-:W-:Y:S05]  /*0230*/  @!P0 BRA `(.L_x_3) ;  /* 0x0000002400048947 */ /* 0x007fea0003800000 */
[----:B------:R-:W0:Y:S01]  /*0240*/  LDC.64 R2, c[0x4][0x8] ;  /* 0x01000200ff027b82 */ /* 0x000e220000000a00 */
[----:B------:R-:W-:Y:S01]  /*0250*/  IMAD.MOV.U32 R17, RZ, RZ, RZ ;  /* 0x000000ffff117224 */ /* 0x000fe200078e00ff */
[----:B------:R-:W-:Y:S01]  /*0260*/  CS2R R26, SRZ ;  /* 0x00000000001a7805 */ /* 0x000fe2000001ff00 */
[----:B------:R-:W-:Y:S01]  /*0270*/  IMAD.MOV.U32 R8, RZ, RZ, RZ ;  /* 0x000000ffff087224 */ /* 0x000fe200078e00ff */
[----:B------:R-:W-:Y:S01]  /*0280*/  CS2R R22, SRZ ;  /* 0x0000000000167805 */ /* 0x000fe2000001ff00 */
[----:B0-----:R-:W-:-:S07]  /*0290*/  IMAD.WIDE.U32 R2, R5, 0xc80, R2 ;  /* 0x00000c8005027825 */ /* 0x001fce00078e0002 */
.L_x_5:
[----:B------:R-:W-:-:S06]  /*02a0*/  IMAD R9, R8, 0x4, R1 ;  /* 0x0000000408097824 */ /* 0x000fcc00078e0201 */
[----:B------:R-:W5:Y:S01]  /*02b0*/  LDL R9, [R9+0x4] ;  /* 0x0000040009097983 */ /* 0x000f620000100800 */
[----:B------:R-:W-:Y:S01]  /*02c0*/  IMAD.SHL.U32 R10, R8, 0x20, RZ ;  /* 0x00000020080a7824 */ /* 0x000fe200078e00ff */
[----:B------:R-:W-:-:S06]  /*02d0*/  UMOV UR4, URZ ;  /* 0x000000ff00047c82 */ /* 0x000fcc0008000000 */
.L_x_4:
[----:B-----5:R-:W-:Y:S01]  /*02e0*/  SHF.R.U32.HI R24, RZ, UR4, R9 ;  /* 0x00000004ff187c19 */ /* 0x020fe20008011609 */
[----:B------:R-:W-:-:S03]  /*02f0*/  VIADD R6, R10, UR4 ;  /* 0x000000040a067c36 */ /* 0x000fc60008000000 */
[----:B------:R-:W-:-:S04]  /*0300*/  LOP3.LUT R7, R24, 0x1, RZ, 0xc0, !PT ;  /* 0x0000000118077812 */ /* 0x000fc800078ec0ff */
[----:B------:R-:W-:Y:S01]  /*0310*/  ISETP.NE.U32.AND P0, PT, R7, 0x1, PT ;  /* 0x000000010700780c */ /* 0x000fe20003f05070 */
[----:B------:R-:W-:-:S03]  /*0320*/  IMAD R7, R6, 0x5, RZ ;  /* 0x0000000506077824 */ /* 0x000fc600078e02ff */
[----:B------:R-:W-:Y:S01]  /*0330*/  R2P PR, R24, 0x7e ;  /* 0x0000007e18007804 */ /* 0x000fe20000000000 */
[----:B------:R-:W-:-:S08]  /*0340*/  IMAD.WIDE.U32 R6, R7, 0x4, R2 ;  /* 0x0000000407067825 */ /* 0x000fd000078e0002 */
[----:B------:R-:W2:Y:S04]  /*0350*/  @!P0 LDG.E R12, desc[UR36][R6.64] ;  /* 0x00000024060c8981 */ /* 0x000ea8000c1e1900 */
[----:B------:R-:W3:Y:S04]  /*0360*/  @!P0 LDG.E R11, desc[UR36][R6.64+0x4] ;  /* 0x00000424060b8981 */ /* 0x000ee8000c1e1900 */
[----:B------:R-:W4:Y:S04]  /*0370*/  @!P0 LDG.E R14, desc[UR36][R6.64+0x8] ;  /* 0x00000824060e8981 */ /* 0x000f28000c1e1900 */
[----:B------:R-:W4:Y:S04]  /*0380*/  @!P0 LDG.E R15, desc[UR36][R6.64+0xc] ;  /* 0x00000c24060f8981 */ /* 0x000f28000c1e1900 */
[----:B------:R-:W4:Y:S04]  /*0390*/  @P1 LDG.E R18, desc[UR36][R6.64+0x14] ;  /* 0x0000142406121981 */ /* 0x000f28000c1e1900 */
[----:B------:R-:W4:Y:S04]  /*03a0*/  @!P0 LDG.E R16, desc[UR36][R6.64+0x10] ;  /* 0x0000102406108981 */ /* 0x000f28000c1e1900 */
[----:B------:R-:W4:Y:S04]  /*03b0*/  @P2 LDG.E R20, desc[UR36][R6.64+0x28] ;  /* 0x0000282406142981 */ /* 0x000f28000c1e1900 */
[----:B------:R-:W4:Y:S04]  /*03c0*/  @P3 LDG.E R28, desc[UR36][R6.64+0x3c] ;  /* 0x00003c24061c3981 */ /* 0x000f28000c1e1900 */
[----:B------:R-:W4:Y:S04]  /*03d0*/  @P2 LDG.E R19, desc[UR36][R6.64+0x2c] ;  /* 0x00002c2406132981 */ /* 0x000f28000c1e1900 */
[----:B------:R-:W4:Y:S04]  /*03e0*/  @P2 LDG.E R21, desc[UR36][R6.64+0x34] ;  /* 0x0000342406152981 */ /* 0x000f28000c1e1900 */
[----:B------:R-:W4:Y:S04]  /*03f0*/  @P4 LDG.E R30, desc[UR36][R6.64+0x50] ;  /* 0x00005024061e4981 */ /* 0x000f28000c1e1900 */
[----:B------:R-:W4:Y:S04]  /*0400*/  @P3 LDG.E R25, desc[UR36][R6.64+0x40] ;  /* 0x0000402406193981 */ /* 0x000f28000c1e1900 */
[----:B------:R-:W4:Y:S04]  /*0410*/  @P3 LDG.E R29, desc[UR36][R6.64+0x48] ;  /* 0x00004824061d3981 */ /* 0x000f28000c1e1900 */
[----:B------:R-:W4:Y:S04]  /*0420*/  @P5 LDG.E R32, desc[UR36][R6.64+0x64] ;  /* 0x0000642406205981 */ /* 0x000f28000c1e1900 */
[----:B------:R-:W4:Y:S01]  /*0430*/  @P6 LDG.E R34, desc[UR36][R6.64+0x78] ;  /* 0x0000782406226981 */ /* 0x000f22000c1e1900 */
[----:B--2---:R-:W-:-:S03]  /*0440*/  @!P0 LOP3.LUT R17, R17, R12, RZ, 0x3c, !PT ;  /* 0x0000000c11118212 */ /* 0x004fc600078e3cff */
[----:B------:R-:W2:Y:S01]  /*0450*/  @P1 LDG.E R12, desc[UR36][R6.64+0x1c] ;  /* 0x00001c24060c1981 */ /* 0x000ea2000c1e1900 */
[----:B---3--:R-:W-:-:S03]  /*0460*/  @!P0 LOP3.LUT R26, R26, R11, RZ, 0x3c, !PT ;  /* 0x0000000b1a1a8212 */ /* 0x008fc600078e3cff */
[----:B------:R-:W3:Y:S01]  /*0470*/  @P1 LDG.E R11, desc[UR36][R6.64+0x18] ;  /* 0x00001824060b1981 */ /* 0x000ee2000c1e1900 */
[----:B----4-:R-:W-:-:S03]  /*0480*/  @!P0 LOP3.LUT R27, R27, R14, RZ, 0x3c, !PT ;  /* 0x0000000e1b1b8212 */ /* 0x010fc600078e3cff */
[----:B------:R-:W4:Y:S01]  /*0490*/  @P1 LDG.E R14, desc[UR36][R6.64+0x24] ;  /* 0x00002424060e1981 */ /* 0x000f22000c1e1900 */
[----:B------:R-:W-:-:S03]  /*04a0*/  @!P0 LOP3.LUT R22, R22, R15, RZ, 0x3c, !PT ;  /* 0x0000000f16168212 */ /* 0x000fc600078e3cff */
[----:B------:R-:W4:Y:S01]  /*04b0*/  @P1 LDG.E R15, desc[UR36][R6.64+0x20] ;  /* 0x00002024060f1981 */ /* 0x000f22000c1e1900 */
[----:B------:R-:W-:-:S03]  /*04c0*/  @P1 LOP3.LUT R17, R17, R18, RZ, 0x3c, !PT ;  /* 0x0000001211111212 */ /* 0x000fc600078e3cff */
[----:B------:R-:W4:Y:S01]  /*04d0*/  @P2 LDG.E R18, desc[UR36][R6.64+0x38] ;  /* 0x0000382406122981 */ /* 0x000f22000c1e1900 */
[----:B------:R-:W-:-:S03]  /*04e0*/  @!P0 LOP3.LUT R23, R23, R16, RZ, 0x3c, !PT ;  /* 0x0000001017178212 */ /* 0x000fc600078e3cff */
[----:B------:R-:W4:Y:S01]  /*04f0*/  @P2 LDG.E R16, desc[UR36][R6.64+0x30] ;  /* 0x0000302406102981 */ /* 0x000f22000c1e1900 */
[----:B------:R-:W-:-:S03]  /*0500*/  @P2 LOP3.LUT R17, R17, R20, RZ, 0x3c, !PT ;  /* 0x0000001411112212 */ /* 0x000fc600078e3cff */
[----:B------:R-:W4:Y:S01]  /*0510*/  @P3 LDG.E R20, desc[UR36][R6.64+0x44] ;  /* 0x0000442406143981 */ /* 0x000f22000c1e1900 */
[----:B------:R-:W-:-:S03]  /*0520*/  @P3 LOP3.LUT R17, R17, R28, RZ, 0x3c, !PT ;  /* 0x0000001c11113212 */ /* 0x000fc600078e3cff */
[----:B------:R-:W4:Y:S01]  /*0530*/  @P3 LDG.E R28, desc[UR36][R6.64+0x4c] ;  /* 0x00004c24061c3981 */ /* 0x000f22000c1e1900 */
[----:B------:R-:W-:Y:S02]  /*0540*/  LOP3.LUT P0, RZ, R24, 0x80, RZ, 0xc0, !PT ;  /* 0x0000008018ff7812 */ /* 0x000fe4000780c0ff */
[----:B------:R-:W-:-:S11]  /*0550*/  @P4 LOP3.LUT R17, R17, R30, RZ, 0x3c, !PT ;  /* 0x0000001e11114212 */ /* 0x000fd600078e3cff */
[----:B------:R-:W4:Y:S04]  /*0560*/  @P0 LDG.E R36, desc[UR36][R6.64+0x8c] ;  /* 0x00008c2406240981 */ /* 0x000f28000c1e1900 */
[----:B------:R-:W4:Y:S01]  /*0570*/  @P0 LDG.E R31, desc[UR36][R6.64+0x90] ;  /* 0x00009024061f0981 */ /* 0x000f22000c1e1900 */
[----:B------:R-:W-:-:S03]  /*0580*/  @P5 LOP3.LUT R17, R17, R32, RZ, 0x3c, !PT ;  /* 0x0000002011115212 */ /* 0x000fc600078e3cff */
[----:B------:R-:W4:Y:S04]  /*0590*/  @P0 LDG.E R30, desc[UR36][R6.64+0x94] ;  /* 0x00009424061e0981 */ /* 0x000f28000c1e1900 */
[----:B------:R-:W4:Y:S04]  /*05a0*/  @P0 LDG.E R33, desc[UR36][R6.64+0x98] ;  /* 0x0000982406210981 */ /* 0x000f28000c1e1900 */
[----:B------:R-:W4:Y:S01]  /*05b0*/  @P0 LDG.E R32, desc[UR36][R6.64+0x9c] ;  /* 0x00009c2406200981 */ /* 0x000f22000c1e1900 */
[----:B--2---:R-:W-:-:S03]  /*05c0*/  @P1 LOP3.LUT R27, R27, R12, RZ, 0x3c, !PT ;  /* 0x0000000c1b1b1212 */ /* 0x004fc600078e3cff */
[----:B------:R-:W2:Y:S01]  /*05d0*/  @P4 LDG.E R12, desc[UR36][R6.64+0x58] ;  /* 0x00005824060c4981 */ /* 0x000ea2000c1e1900 */
[----:B---3--:R-:W-:-:S03]  /*05e0*/  @P1 LOP3.LUT R26, R26, R11, RZ, 0x3c, !PT ;  /* 0x0000000b1a1a1212 */ /* 0x008fc600078e3cff */
[----:B------:R-:W3:Y:S01]  /*05f0*/  @P4 LDG.E R11, desc[UR36][R6.64+0x54] ;  /* 0x00005424060b4981 */ /* 0x000ee2000c1e1900 */
[----:B----4-:R-:W-:-:S03]  /*0600*/  @P1 LOP3.LUT R23, R23, R14, RZ, 0x3c, !PT ;  /* 0x0000000e17171212 */ /* 0x010fc600078e3cff */
[----:B------:R-:W4:Y:S01]  /*0610*/  @P4 LDG.E R14, desc[UR36][R6.64+0x60] ;  /* 0x00006024060e4981 */ /* 0x000f22000c1e1900 */
[----:B------:R-:W-:-:S03]  /*0620*/  @P1 LOP3.LUT R22, R22, R15, RZ, 0x3c, !PT ;  /* 0x0000000f16161212 */ /* 0x000fc600078e3cff */
[----:B------:R-:W4:Y:S01]  /*0630*/  @P4 LDG.E R15, desc[UR36][R6.64+0x5c] ;  /* 0x00005c24060f4981 */ /* 0x000f22000c1e1900 */
[----:B------:R-:W-:Y:S02]  /*0640*/  @P2 LOP3.LUT R26, R26, R19, RZ, 0x3c, !PT ;  /* 0x000000131a1a2212 */ /* 0x000fe400078e3cff */
[----:B------:R-:W-:Y:S01]  /*0650*/  @P2 LOP3.LUT R23, R23, R18, RZ, 0x3c, !PT ;  /* 0x0000001217172212 */ /* 0x000fe200078e3cff */
[----:B------:R-:W4:Y:S01]  /*0660*/  @P5 LDG.E R19, desc[UR36][R6.64+0x68] ;  /* 0x0000682406135981 */ /* 0x000f22000c1e1900 */
[----:B------:R-:W-:Y:S02]  /*0670*/  @P2 LOP3.LUT R22, R22, R21, RZ, 0x3c, !PT ;  /* 0x0000001516162212 */ /* 0x000fe400078e3cff */
[----:B------:R-:W-:Y:S01]  /*0680*/  @P2 LOP3.LUT R27, R27, R16, RZ, 0x3c, !PT ;  /* 0x000000101b1b2212 */ /* 0x000fe200078e3cff */
[----:B------:R-:W4:Y:S01]  /*0690*/  @P5 LDG.E R21, desc[UR36][R6.64+0x70] ;  /* 0x0000702406155981 */ /* 0x000f22000c1e1900 */
[----:B------:R-:W-:-:S03]  /*06a0*/  @P3 LOP3.LUT R26, R26, R25, RZ, 0x3c, !PT ;  /* 0x000000191a1a3212 */ /* 0x000fc600078e3cff */
[----:B------:R-:W4:Y:S01]  /*06b0*/  @P5 LDG.E R16, desc[UR36][R6.64+0x6c] ;  /* 0x00006c2406105981 */ /* 0x000f22000c1e1900 */
[----:B------:R-:W-:-:S03]  /*06c0*/  @P3 LOP3.LUT R27, R27, R20, RZ, 0x3c, !PT ;  /* 0x000000141b1b3212 */ /* 0x000fc600078e3cff */
[----:B------:R-:W4:Y:S01]  /*06d0*/  @P5 LDG.E R18, desc[UR36][R6.64+0x74] ;  /* 0x0000742406125981 */ /* 0x000f22000c1e1900 */
[----:B------:R-:W-:Y:S02]  /*06e0*/  @P3 LOP3.LUT R23, R23, R28, RZ, 0x3c, !PT ;  /* 0x0000001c17173212 */ /* 0x000fe400078e3cff */
[----:B------:R-:W-:Y:S01]  /*06f0*/  @P3 LOP3.LUT R22, R22, R29, RZ, 0x3c, !PT ;  /* 0x0000001d16163212 */ /* 0x000fe200078e3cff */
[----:B------:R-:W4:Y:S04]  /*0700*/  @P6 LDG.E R25, desc[UR36][R6.64+0x7c] ;  /* 0x00007c2406196981 */ /* 0x000f28000c1e1900 */
[----:B------:R-:W4:Y:S04]  /*0710*/  @P6 LDG.E R20, desc[UR36][R6.64+0x80] ;  /* 0x0000802406146981 */ /* 0x000f28000c1e1900 */
[----:B------:R-:W4:Y:S04]  /*0720*/  @P6 LDG.E R29, desc[UR36][R6.64+0x84] ;  /* 0x00008424061d6981 */ /* 0x000f28000c1e1900 */
[----:B------:R-:W4:Y:S01]  /*0730*/  @P6 LDG.E R28, desc[UR36][R6.64+0x88] ;  /* 0x00008824061c6981 */ /* 0x000f22000c1e1900 */
[----:B------:R-:W-:-:S04]  /*0740*/  @P6 LOP3.LUT R17, R17, R34, RZ, 0x3c, !PT ;  /* 0x0000002211116212 */ /* 0x000fc800078e3cff */
[----:B------:R-:W-:Y:S02]  /*0750*/  @P0 LOP3.LUT R17, R17, R36, RZ, 0x3c, !PT ;  /* 0x0000002411110212 */ /* 0x000fe400078e3cff */
[----:B--2---:R-:W-:Y:S02]  /*0760*/  @P4 LOP3.LUT R27, R27, R12, RZ, 0x3c, !PT ;  /* 0x0000000c1b1b4212 */ /* 0x004fe400078e3cff */
[----:B---3--:R-:W-:Y:S02]  /*0770*/  @P4 LOP3.LUT R26, R26, R11, RZ, 0x3c, !PT ;  /* 0x0000000b1a1a4212 */ /* 0x008fe400078e3cff */
[----:B----4-:R-:W-:Y:S02]  /*0780*/  @P4 LOP3.LUT R23, R23, R14, RZ, 0x3c, !PT ;  /* 0x0000000e17174212 */ /* 0x010fe400078e3cff */
[----:B------:R-:W-:Y:S02]  /*0790*/  @P4 LOP3.LUT R22, R22, R15, RZ, 0x3c, !PT ;  /* 0x0000000f16164212 */ /* 0x000fe400078e3cff */
[----:B------:R-:W-:-:S02]  /*07a0*/  @P5 LOP3.LUT R26, R26, R19, RZ, 0x3c, !PT ;  /* 0x000000131a1a5212 */ /* 0x000fc400078e3cff */
[----:B------:R-:W-:Y:S02]  /*07b0*/  @P5 LOP3.LUT R22, R22, R21, RZ, 0x3c, !PT ;  /* 0x0000001516165212 */ /* 0x000fe400078e3cff */
[----:B------:R-:W-:Y:S02]  /*07c0*/  @P5 LOP3.LUT R27, R27, R16, RZ, 0x3c, !PT ;  /* 0x000000101b1b5212 */ /* 0x000fe400078e3cff */
[----:B------:R-:W-:Y:S02]  /*07d0*/  @P5 LOP3.LUT R23, R23, R18, RZ, 0x3c, !PT ;  /* 0x0000001217175212 */ /* 0x000fe400078e3cff */
[----:B------:R-:W-:Y:S02]  /*07e0*/  @P6 LOP3.LUT R26, R26, R25, RZ, 0x3c, !PT ;  /* 0x000000191a1a6212 */ /* 0x000fe400078e3cff */
[----:B------:R-:W-:Y:S02]  /*07f0*/  @P6 LOP3.LUT R27, R27, R20, RZ, 0x3c, !PT ;  /* 0x000000141b1b6212 */ /* 0x000fe400078e3cff */
[----:B------:R-:W-:-:S02]  /*0800*/  @P6 LOP3.LUT R22, R22, R29, RZ, 0x3c, !PT ;  /* 0x0000001d16166212 */ /* 0x000fc400078e3cff */
[----:B------:R-:W-:Y:S02]  /*0810*/  @P6 LOP3.LUT R23, R23, R28, RZ, 0x3c, !PT ;  /* 0x0000001c17176212 */ /* 0x000fe400078e3cff */
[----:B------:R-:W-:Y:S02]  /*0820*/  @P0 LOP3.LUT R26, R26, R31, RZ, 0x3c, !PT ;  /* 0x0000001f1a1a0212 */ /* 0x000fe400078e3cff */
[----:B------:R-:W-:Y:S02]  /*0830*/  @P0 LOP3.LUT R27, R27, R30, RZ, 0x3c, !PT ;  /* 0x0000001e1b1b0212 */ /* 0x000fe400078e3cff */
[----:B------:R-:W-:Y:S02]  /*0840*/  @P0 LOP3.LUT R22, R22, R33, RZ, 0x3c, !PT ;  /* 0x0000002116160212 */ /* 0x000fe400078e3cff */
[----:B------:R-:W-:Y:S02]  /*0850*/  @P0 LOP3.LUT R23, R23, R32, RZ, 0x3c, !PT ;  /* 0x0000002017170212 */ /* 0x000fe400078e3cff */
[----:B------:R-:W-:-:S13]  /*0860*/  R2P PR, R24.B1, 0x7f ;  /* 0x0000007f18007804 */ /* 0x000fda0000001000 */
[----:B------:R-:W2:Y:S04]  /*0870*/  @P0 LDG.E R16, desc[UR36][R6.64+0xa0] ;  /* 0x0000a02406100981 */ /* 0x000ea8000c1e1900 */
[----:B------:R-:W3:Y:S04]  /*0880*/  @P0 LDG.E R11, desc[UR36][R6.64+0xa4] ;  /* 0x0000a424060b0981 */ /* 0x000ee8000c1e1900 */
        /* <DEDUP_REMOVED lines=21> */
[----:B------:R-:W2:Y:S01]  /*09e0*/  @P1 LDG.E R15, desc[UR36][R6.64+0xb8] ;  /* 0x0000b824060f1981 */ /* 0x000ea2000c1e1900 */
[----:B------:R-:W-:Y:S02]  /*09f0*/  @P0 LOP3.LUT R23, R23, R20, RZ, 0x3c, !PT ;  /* 0x0000001417170212 */ /* 0x000fe400078e3cff */
[----:B------:R-:W-:Y:S01]  /*0a00*/  LOP3.LUT P0, RZ, R24, 0x8000, RZ, 0xc0, !PT ;  /* 0x0000800018ff7812 */ /* 0x000fe2000780c0ff */
[----:B------:R-:W3:Y:S04]  /*0a10*/  @P1 LDG.E R20, desc[UR36][R6.64+0xc4] ;  /* 0x0000c42406141981 */ /* 0x000ee8000c1e1900 */
[----:B------:R-:W3:Y:S08]  /*0a20*/  @P2 LDG.E R24, desc[UR36][R6.64+0xd0] ;  /* 0x0000d02406182981 */ /* 0x000ef0000c1e1900 */
[----:B------:R-:W3:Y:S01]  /*0a30*/  @P0 LDG.E R29, desc[UR36][R6.64+0x12c] ;  /* 0x00012c24061d0981 */ /* 0x000ee2000c1e1900 */
[----:B------:R-:W-:-:S03]  /*0a40*/  @P1 LOP3.LUT R17, R17, R14, RZ, 0x3c, !PT ;  /* 0x0000000e11111212 */ /* 0x000fc600078e3cff */
[----:B------:R-:W3:Y:S01]  /*0a50*/  @P4 LDG.E R14, desc[UR36][R6.64+0xf8] ;  /* 0x0000f824060e4981 */ /* 0x000ee2000c1e1900 */
[----:B------:R-:W-:-:S03]  /*0a60*/  @P2 LOP3.LUT R17, R17, R12, RZ, 0x3c, !PT ;  /* 0x0000000c11112212 */ /* 0x000fc600078e3cff */
[----:B------:R-:W3:Y:S01]  /*0a70*/  @P3 LDG.E R12, desc[UR36][R6.64+0xec] ;  /* 0x0000ec24060c3981 */ /* 0x000ee2000c1e1900 */
[----:B------:R-:W-:-:S03]  /*0a80*/  @P3 LOP3.LUT R17, R17, R30, RZ, 0x3c, !PT ;  /* 0x0000001e11113212 */ /* 0x000fc600078e3cff */
[----:B------:R-:W3:Y:S01]  /*0a90*/  @P6 LDG.E R30, desc[UR36][R6.64+0x128] ;  /* 0x00012824061e6981 */ /* 0x000ee2000c1e1900 */
[----:B------:R-:W-:Y:S02]  /*0aa0*/  @P4 LOP3.LUT R17, R17, R32, RZ, 0x3c, !PT ;  /* 0x0000002011114212 */ /* 0x000fe400078e3cff */
[----:B------:R-:W-:Y:S01]  /*0ab0*/  @P1 LOP3.LUT R22, R22, R19, RZ, 0x3c, !PT ;  /* 0x0000001316161212 */ /* 0x000fe200078e3cff */
[----:B------:R-:W3:Y:S01]  /*0ac0*/  @P0 LDG.E R33, desc[UR36][R6.64+0x130] ;  /* 0x0001302406210981 */ /* 0x000ee2000c1e1900 */
[----:B------:R-:W-:-:S03]  /*0ad0*/  @P5 LOP3.LUT R17, R17, R34, RZ, 0x3c, !PT ;  /* 0x0000002211115212 */ /* 0x000fc600078e3cff */
[----:B------:R-:W3:Y:S01]  /*0ae0*/  @P4 LDG.E R19, desc[UR36][R6.64+0xf4] ;  /* 0x0000f42406134981 */ /* 0x000ee2000c1e1900 */
[----:B------:R-:W-:Y:S02]  /*0af0*/  @P6 LOP3.LUT R17, R17, R36, RZ, 0x3c, !PT ;  /* 0x0000002411116212 */ /* 0x000fe400078e3cff */
[----:B------:R-:W-:Y:S01]  /*0b00*/  @P2 LOP3.LUT R22, R22, R25, RZ, 0x3c, !PT ;  /* 0x0000001916162212 */ /* 0x000fe200078e3cff */
[----:B------:R-:W3:Y:S04]  /*0b10*/  @P0 LDG.E R32, desc[UR36][R6.64+0x13c] ;  /* 0x00013c2406200981 */ /* 0x000ee8000c1e1900 */
[----:B------:R-:W3:Y:S04]  /*0b20*/  @P5 LDG.E R25, desc[UR36][R6.64+0x108] ;  /* 0x0001082406195981 */ /* 0x000ee8000c1e1900 */
[----:B------:R-:W3:Y:S01]  /*0b30*/  @P0 LDG.E R35, desc[UR36][R6.64+0x138] ;  /* 0x0001382406230981 */ /* 0x000ee2000c1e1900 */
[----:B----4-:R-:W-:-:S03]  /*0b40*/  @P1 LOP3.LUT R27, R27, R18, RZ, 0x3c, !PT ;  /* 0x000000121b1b1212 */ /* 0x010fc600078e3cff */
[----:B------:R-:W4:Y:S01]  /*0b50*/  @P4 LDG.E R18, desc[UR36][R6.64+0x100] ;  /* 0x0001002406124981 */ /* 0x000f22000c1e1900 */
[----:B--2---:R-:W-:-:S03]  /*0b60*/  @P1 LOP3.LUT R26, R26, R15, RZ, 0x3c, !PT ;  /* 0x0000000f1a1a1212 */ /* 0x004fc600078e3cff */
[----:B------:R-:W2:Y:S01]  /*0b70*/  @P3 LDG.E R15, desc[UR36][R6.64+0xe8] ;  /* 0x0000e824060f3981 */ /* 0x000ea2000c1e1900 */
[----:B------:R-:W-:-:S03]  /*0b80*/  @P2 LOP3.LUT R26, R26, R21, RZ, 0x3c, !PT ;  /* 0x000000151a1a2212 */ /* 0x000fc600078e3cff */
[----:B------:R-:W2:Y:S01]  /*0b90*/  @P4 LDG.E R21, desc[UR36][R6.64+0xfc] ;  /* 0x0000fc2406154981 */ /* 0x000ea2000c1e1900 */
[----:B---3--:R-:W-:Y:S02]  /*0ba0*/  @P1 LOP3.LUT R23, R23, R20, RZ, 0x3c, !PT ;  /* 0x0000001417171212 */ /* 0x008fe400078e3cff */
[----:B------:R-:W-:Y:S01]  /*0bb0*/  @P2 LOP3.LUT R27, R27, R24, RZ, 0x3c, !PT ;  /* 0x000000181b1b2212 */ /* 0x000fe200078e3cff */
[----:B------:R-:W3:Y:S01]  /*0bc0*/  @P5 LDG.E R20, desc[UR36][R6.64+0x10c] ;  /* 0x00010c2406145981 */ /* 0x000ee2000c1e1900 */
[----:B------:R-:W-:-:S03]  /*0bd0*/  @P2 LOP3.LUT R23, R23, R28, RZ, 0x3c, !PT ;  /* 0x0000001c17172212 */ /* 0x000fc600078e3cff */
[----:B------:R-:W3:Y:S01]  /*0be0*/  @P5 LDG.E R24, desc[UR36][R6.64+0x114] ;  /* 0x0001142406185981 */ /* 0x000ee2000c1e1900 */
[----:B------:R-:W-:-:S03]  /*0bf0*/  @P0 LOP3.LUT R17, R17, R29, RZ, 0x3c, !PT ;  /* 0x0000001d11110212 */ /* 0x000fc600078e3cff */
[----:B------:R-:W3:Y:S01]  /*0c00*/  @P6 LDG.E R28, desc[UR36][R6.64+0x120] ;  /* 0x00012024061c6981 */ /* 0x000ee2000c1e1900 */
[----:B------:R-:W-:-:S03]  /*0c10*/  @P3 LOP3.LUT R26, R26, R11, RZ, 0x3c, !PT ;  /* 0x0000000b1a1a3212 */ /* 0x000fc600078e3cff */
[----:B------:R-:W3:Y:S01]  /*0c20*/  @P5 LDG.E R29, desc[UR36][R6.64+0x110] ;  /* 0x00011024061d5981 */ /* 0x000ee2000c1e1900 */
[----:B------:R-:W-:-:S03]  /*0c30*/  @P3 LOP3.LUT R27, R27, R16, RZ, 0x3c, !PT ;  /* 0x000000101b1b3212 */ /* 0x000fc600078e3cff */
[----:B------:R-:W3:Y:S04]  /*0c40*/  @P6 LDG.E R11, desc[UR36][R6.64+0x124] ;  /* 0x00012424060b6981 */ /* 0x000ee8000c1e1900 */
[----:B------:R-:W3:Y:S01]  /*0c50*/  @P0 LDG.E R16, desc[UR36][R6.64+0x134] ;  /* 0x0001342406100981 */ /* 0x000ee2000c1e1900 */
[----:B------:R-:W-:Y:S01]  /*0c60*/  @P3 LOP3.LUT R23, R23, R12, RZ, 0x3c, !PT ;  /* 0x0000000c17173212 */ /* 0x000fe200078e3cff */
[----:B------:R-:W-:Y:S01]  /*0c70*/  UIADD3 UR4, UPT, UPT, UR4, 0x10, URZ ;  /* 0x0000001004047890 */ /* 0x000fe2000fffe0ff */
[----:B------:R-:W-:-:S03]  /*0c80*/  @P4 LOP3.LUT R27, R27, R14, RZ, 0x3c, !PT ;  /* 0x0000000e1b1b4212 */ /* 0x000fc600078e3cff */
[----:B------:R-:W-:Y:S01]  /*0c90*/  UISETP.NE.AND UP0, UPT, UR4, 0x20, UPT ;  /* 0x000000200400788c */ /* 0x000fe2000bf05270 */
[----:B------:R-:W-:-:S04]  /*0ca0*/  @P4 LOP3.LUT R26, R26, R19, RZ, 0x3c, !PT ;  /* 0x000000131a1a4212 */ /* 0x000fc800078e3cff */
[----:B------:R-:W-:-:S04]  /*0cb0*/  @P5 LOP3.LUT R26, R26, R25, RZ, 0x3c, !PT ;  /* 0x000000191a1a5212 */ /* 0x000fc800078e3cff */
[----:B------:R-:W-:-:S04]  /*0cc0*/  @P6 LOP3.LUT R26, R26, R31, RZ, 0x3c, !PT ;  /* 0x0000001f1a1a6212 */ /* 0x000fc800078e3cff */
[----:B------:R-:W-:Y:S02]  /*0cd0*/  @P0 LOP3.LUT R26, R26, R33, RZ, 0x3c, !PT ;  /* 0x000000211a1a0212 */ /* 0x000fe400078e3cff */
[----:B----4-:R-:W-:Y:S02]  /*0ce0*/  @P4 LOP3.LUT R23, R23, R18, RZ, 0x3c, !PT ;  /* 0x0000001217174212 */ /* 0x010fe400078e3cff */
[----:B--2---:R-:W-:-:S04]  /*0cf0*/  @P3 LOP3.LUT R22, R22, R15, RZ, 0x3c, !PT ;  /* 0x0000000f16163212 */ /* 0x004fc800078e3cff */
[----:B------:R-:W-:Y:S02]  /*0d00*/  @P4 LOP3.LUT R22, R22, R21, RZ, 0x3c, !PT ;  /* 0x0000001516164212 */ /* 0x000fe400078e3cff */
[----:B---3--:R-:W-:Y:S02]  /*0d10*/  @P5 LOP3.LUT R27, R27, R20, RZ, 0x3c, !PT ;  /* 0x000000141b1b5212 */ /* 0x008fe400078e3cff */
[----:B------:R-:W-:Y:S02]  /*0d20*/  @P5 LOP3.LUT R23, R23, R24, RZ, 0x3c, !PT ;  /* 0x0000001817175212 */ /* 0x000fe400078e3cff */
[----:B------:R-:W-:Y:S02]  /*0d30*/  @P6 LOP3.LUT R27, R27, R28, RZ, 0x3c, !PT ;  /* 0x0000001c1b1b6212 */ /* 0x000fe400078e3cff */
[----:B------:R-:W-:Y:S02]  /*0d40*/  @P5 LOP3.LUT R22, R22, R29, RZ, 0x3c, !PT ;  /* 0x0000001d16165212 */ /* 0x000fe400078e3cff */
[----:B------:R-:W-:-:S02]  /*0d50*/  @P6 LOP3.LUT R23, R23, R30, RZ, 0x3c, !PT ;  /* 0x0000001e17176212 */ /* 0x000fc400078e3cff */
[----:B------:R-:W-:Y:S02]  /*0d60*/  @P6 LOP3.LUT R22, R22, R11, RZ, 0x3c, !PT ;  /* 0x0000000b16166212 */ /* 0x000fe400078e3cff */
[----:B------:R-:W-:Y:S02]  /*0d70*/  @P0 LOP3.LUT R23, R23, R32, RZ, 0x3c, !PT ;  /* 0x0000002017170212 */ /* 0x000fe400078e3cff */
[----:B------:R-:W-:Y:S02]  /*0d80*/  @P0 LOP3.LUT R27, R27, R16, RZ, 0x3c, !PT ;  /* 0x000000101b1b0212 */ /* 0x000fe400078e3cff */
[----:B------:R-:W-:Y:S01]  /*0d90*/  @P0 LOP3.LUT R22, R22, R35, RZ, 0x3c, !PT ;  /* 0x0000002316160212 */ /* 0x000fe200078e3cff */
[----:B------:R-:W-:Y:S06]  /*0da0*/  BRA.U UP0, `(.L_x_4) ;  /* 0xfffffff5004c7547 */ /* 0x000fec000b83ffff */
[----:B------:R-:W-:-:S05]  /*0db0*/  VIADD R8, R8, 0x1 ;  /* 0x0000000108087836 */ /* 0x000fca0000000000 */
[----:B------:R-:W-:-:S13]  /*0dc0*/  ISETP.NE.AND P0, PT, R8, 0x5, PT ;  /* 0x000000050800780c */ /* 0x000fda0003f05270 */
[----:B------:R-:W-:Y:S05]  /*0dd0*/  @P0 BRA `(.L_x_5) ;  /* 0xfffffff400300947 */ /* 0x000fea000383ffff */
[----:B------:R0:W-:Y:S01]  /*0de0*/  STL [R1+0x4], R17 ;  /* 0x0000041101007387 */ /* 0x0001e20000100800 */
[----:B------:R-:W-:-:S03]  /*0df0*/  ISETP.NE.U32.AND P0, PT, R13, 0x1, PT ;  /* 0x000000010d00780c */ /* 0x000fc60003f05070 */
[----:B------:R0:W-:Y:S01]  /*0e00*/  STL.64 [R1+0x8], R26 ;  /* 0x0000081a01007387 */ /* 0x0001e20000100a00 */
[----:B------:R-:W-:-:S03]  /*0e10*/  ISETP.NE.AND.EX P0, PT, RZ, RZ, PT, P0 ;  /* 0x000000ffff00720c */ /* 0x000fc60003f05300 */
[----:B------:R0:W-:Y:S10]  /*0e20*/  STL.64 [R1+0x10], R22 ;  /* 0x0000101601007387 */ /* 0x0001f40000100a00 */
[----:B------:R-:W-:Y:S05]  /*0e30*/  @!P0 BRA `(.L_x_3) ;  /* 0x0000001800048947 */ /* 0x000fea0003800000 */
[----:B------:R-:W-:Y:S01]  /*0e40*/  UMOV UR4, URZ ;  /* 0x000000ff00047c82 */ /* 0x000fe20008000000 */
[----:B------:R-:W-:Y:S01]  /*0e50*/  UMOV UR5, URZ ;  /* 0x000000ff00057c82 */ /* 0x000fe20008000000 */
[----:B0-----:R-:W-:Y:S02]  /*0e60*/  IMAD.MOV.U32 R17, RZ, RZ, RZ ;  /* 0x000000ffff117224 */ /* 0x001fe400078e00ff */
[----:B------:R-:W-:Y:S02]  /*0e70*/  IMAD.MOV.U32 R8, RZ, RZ, RZ ;  /* 0x000000ffff087224 */ /* 0x000fe400078e00ff */
[----:B------:R-:W-:Y:S02]  /*0e80*/  IMAD.U32 R26, RZ, RZ, UR4 ;  /* 0x00000004ff1a7e24 */ /* 0x000fe4000f8e00ff */
[----:B------:R-:W-:Y:S02]  /*0e90*/  IMAD.U32 R27, RZ, RZ, UR5 ;  /* 0x00000005ff1b7e24 */ /* 0x000fe4000f8e00ff */
[----:B------:R-:W-:-:S02]  /*0ea0*/  IMAD.U32 R22, RZ, RZ, UR4 ;  /* 0x00000004ff167e24 */ /* 0x000fc4000f8e00ff */
[----:B------:R-:W-:-:S07]  /*0eb0*/  IMAD.U32 R23, RZ, RZ, UR5 ;  /* 0x00000005ff177e24 */ /* 0x000fce000f8e00ff */
.L_x_7:
[----:B------:R-:W-:-:S06]  /*0ec0*/  IMAD R9, R8, 0x4, R1 ;  /* 0x0000000408097824 */ /* 0x000fcc00078e0201 */
[----:B------:R-:W5:Y:S01]  /*0ed0*/  LDL R9, [R9+0x4] ;  /* 0x0000040009097983 */ /* 0x000f620000100800 */
[----:B------:R-:W-:Y:S01]  /*0ee0*/  IMAD.SHL.U32 R10, R8, 0x20, RZ ;  /* 0x00000020080a7824 */ /* 0x000fe200078e00ff */
[----:B------:R-:W-:-:S06]  /*0ef0*/  UMOV UR4, URZ ;  /* 0x000000ff00047c82 */ /* 0x000fcc0008000000 */
.L_x_6:
        /* <DEDUP_REMOVED lines=181> */
[----:B------:R-:W-:Y:S05]  /*1a50*/  @P0 BRA `(.L_x_3) ;  /* 0x0000000800fc0947 */ /* 0x000fea0003800000 */
[----:B------:R-:W-:Y:S01]  /*1a60*/  UMOV UR4, URZ ;  /* 0x000000ff00047c82 */ /* 0x000fe20008000000 */
[----:B------:R-:W-:Y:S01]  /*1a70*/  UMOV UR5, URZ ;  /* 0x000000ff00057c82 */ /* 0x000fe20008000000 */
[----:B-1----:R-:W-:Y:S02]  /*1a80*/  IMAD.MOV.U32 R17, RZ, RZ, RZ ;  /* 0x000000ffff117224 */ /* 0x002fe400078e00ff */
[----:B------:R-:W-:Y:S02]  /*1a90*/  IMAD.MOV.U32 R8, RZ, RZ, RZ ;  /* 0x000000ffff087224 */ /* 0x000fe400078e00ff */
[----:B------:R-:W-:Y:S02]  /*1aa0*/  IMAD.U32 R26, RZ, RZ, UR4 ;  /* 0x00000004ff1a7e24 */ /* 0x000fe4000f8e00ff */
[----:B------:R-:W-:Y:S02]  /*1ab0*/  IMAD.U32 R27, RZ, RZ, UR5 ;  /* 0x00000005ff1b7e24 */ /* 0x000fe4000f8e00ff */
[----:B------:R-:W-:-:S02]  /*1ac0*/  IMAD.U32 R22, RZ, RZ, UR4 ;  /* 0x00000004ff167e24 */ /* 0x000fc4000f8e00ff */
[----:B------:R-:W-:-:S07]  /*1ad0*/  IMAD.U32 R23, RZ, RZ, UR5 ;  /* 0x00000005ff177e24 */ /* 0x000fce000f8e00ff */
.L_x_9:
[----:B------:R-:W-:-:S06]  /*1ae0*/  IMAD R9, R8, 0x4, R1 ;  /* 0x0000000408097824 */ /* 0x000fcc00078e0201 */
[----:B------:R-:W5:Y:S01]  /*1af0*/  LDL R9, [R9+0x4] ;  /* 0x0000040009097983 */ /* 0x000f620000100800 */
[----:B------:R-:W-:Y:S01]  /*1b00*/  IMAD.SHL.U32 R10, R8, 0x20, RZ ;  /* 0x00000020080a7824 */ /* 0x000fe200078e00ff */
[----:B------:R-:W-:-:S06]  /*1b10*/  UMOV UR4, URZ ;  /* 0x000000ff00047c82 */ /* 0x000fcc0008000000 */
.L_x_8:
        /* <DEDUP_REMOVED lines=38> */
[----:B------:R-:W-:Y:S02]  /*1d80*/  @P3 LOP3.LUT R17, R17, R24, RZ, 0x3c, !PT ;  /* 0x0000001811113212 */ /* 0x000fe400078e3cff */
[----:B------:R-:W4:Y:S02]  /*1d90*/  @P6 LDG.E R24, desc[UR36][R6.64+0x80] ;  /* 0x0000802406186981 */ /* 0x000f24000c1e1900 */
[----:B------:R-:W-:-:S07]  /*1da0*/  @P4 LOP3.LUT R17, R17, R30, RZ, 0x3c, !PT ;  /* 0x0000001e11114212 */ /* 0x000fce00078e3cff */
[----:B------:R-:W4:Y:S04]  /*1db0*/  @P0 LDG.E R36, desc[UR36][R6.64+0x8c] ;  /* 0x00008c2406240981 */ /* 0x000f28000c1e1900 */
[----:B------:R-:W4:Y:S04]  /*1dc0*/  @P0 LDG.E R31, desc[UR36][R6.64+0x90] ;  /* 0x00009024061f0981 */ /* 0x000f28000c1e1900 */
[----:B------:R-:W4:Y:S04]  /*1dd0*/  @P0 LDG.E R30, desc[UR36][R6.64+0x94] ;  /* 0x00009424061e0981 */ /* 0x000f28000c1e1900 */
[----:B------:R-:W4:Y:S01]  /*1de0*/  @P0 LDG.E R33, desc[UR36][R6.64+0x98] ;  /* 0x0000982406210981 */ /* 0x000f22000c1e1900 */
[----:B------:R-:W-:-:S03]  /*1df0*/  @P5 LOP3.LUT R17, R17, R32, RZ, 0x3c, !PT ;  /* 0x0000002011115212 */ /* 0x000fc600078e3cff */
        /* <DEDUP_REMOVED lines=19> */
[----:B------:R-:W-:-:S03]  /*1f30*/  @P3 LOP3.LUT R22, R22, R29, RZ, 0x3c, !PT ;  /* 0x0000001d16163212 */ /* 0x000fc600078e3cff */
[----:B------:R-:W4:Y:S04]  /*1f40*/  @P6 LDG.E R25, desc[UR36][R6.64+0x7c] ;  /* 0x00007c2406196981 */ /* 0x000f28000c1e1900 */
[----:B------:R-:W4:Y:S04]  /*1f50*/  @P6 LDG.E R29, desc[UR36][R6.64+0x84] ;  /* 0x00008424061d6981 */ /* 0x000f28000c1e1900 */
[----:B------:R-:W4:Y:S01]  /*1f60*/  @P6 LDG.E R28, desc[UR36][R6.64+0x88] ;  /* 0x00008824061c6981 */ /* 0x000f22000c1e1900 */
[----:B------:R-:W-:Y:S02]  /*1f70*/  @P3 LOP3.LUT R23, R23, R12, RZ, 0x3c, !PT ;  /* 0x0000000c17173212 */ /* 0x000fe400078e3cff */
        /* <DEDUP_REMOVED lines=45> */
[----:B------:R-:W-:Y:S01]  /*2250*/  LOP3.LUT P0, RZ, R21, 0x8000, RZ, 0xc0, !PT ;  /* 0x0000800015ff7812 */ /* 0x000fe2000780c0ff */
[----:B------:R-:W4:Y:S04]  /*2260*/  @P3 LDG.E R11, desc[UR36][R6.64+0xe0] ;  /* 0x0000e024060b3981 */ /* 0x000f28000c1e1900 */
        /* <DEDUP_REMOVED lines=8> */
[----:B------:R-:W4:Y:S01]  /*22f0*/  @P4 LDG.E R15, desc[UR36][R6.64+0xf4] ;  /* 0x0000f424060f4981 */ /* 0x000f22000c1e1900 */
[----:B------:R-:W-:-:S03]  /*2300*/  @P4 LOP3.LUT R17, R17, R30, RZ, 0x3c, !PT ;  /* 0x0000001e11114212 */ /* 0x000fc600078e3cff */
[----:B------:R-:W4:Y:S04]  /*2310*/  @P6 LDG.E R30, desc[UR36][R6.64+0x128] ;  /* 0x00012824061e6981 */ /* 0x000f28000c1e1900 */
[----:B------:R-:W4:Y:S01]  /*2320*/  @P0 LDG.E R36, desc[UR36][R6.64+0x12c] ;  /* 0x00012c2406240981 */ /* 0x000f22000c1e1900 */
[----:B------:R-:W-:-:S03]  /*2330*/  @P5 LOP3.LUT R17, R17, R32, RZ, 0x3c, !PT ;  /* 0x0000002011115212 */ /* 0x000fc600078e3cff */
[----:B------:R-:W4:Y:S01]  /*2340*/  @P0 LDG.E R32, desc[UR36][R6.64+0x134] ;  /* 0x0001342406200981 */ /* 0x000f22000c1e1900 */
[----:B------:R-:W-:-:S03]  /*2350*/  @P6 LOP3.LUT R17, R17, R34, RZ, 0x3c, !PT ;  /* 0x0000002211116212 */ /* 0x000fc600078e3cff */
[----:B------:R-:W4:Y:S04]  /*2360*/  @P0 LDG.E R34, desc[UR36][R6.64+0x13c] ;  /* 0x00013c2406220981 */ /* 0x000f28000c1e1900 */
[----:B------:R-:W4:Y:S01]  /*2370*/  @P0 LDG.E R33, desc[UR36][R6.64+0x138] ;  /* 0x0001382406210981 */ /* 0x000f22000c1e1900 */
[----:B--2---:R-:W-:-:S03]  /*2380*/  @P1 LOP3.LUT R26, R26, R13, RZ, 0x3c, !PT ;  /* 0x0000000d1a1a1212 */ /* 0x004fc600078e3cff */
[----:B------:R-:W2:Y:S01]  /*2390*/  @P3 LDG.E R13, desc[UR36][R6.64+0xe8] ;  /* 0x0000e824060d3981 */ /* 0x000ea2000c1e1900 */
[----:B---3--:R-:W-:Y:S02]  /*23a0*/  @P1 LOP3.LUT R27, R27, R18, RZ, 0x3c, !PT ;  /* 0x000000121b1b1212 */ /* 0x008fe400078e3cff */
[----:B------:R-:W-:Y:S01]  /*23b0*/  @P2 LOP3.LUT R26, R26, R19, RZ, 0x3c, !PT ;  /* 0x000000131a1a2212 */ /* 0x000fe200078e3cff */
[----:B------:R-:W3:Y:S01]  /*23c0*/  @P4 LDG.E R18, desc[UR36][R6.64+0xf8] ;  /* 0x0000f82406124981 */ /* 0x000ee2000c1e1900 */
[----:B----4-:R-:W-:-:S03]  /*23d0*/  @P1 LOP3.LUT R23, R23, R20, RZ, 0x3c, !PT ;  /* 0x0000001417171212 */ /* 0x010fc600078e3cff */
[----:B------:R-:W4:Y:S01]  /*23e0*/  @P4 LDG.E R19, desc[UR36][R6.64+0xfc] ;  /* 0x0000fc2406134981 */ /* 0x000f22000c1e1900 */
[----:B------:R-:W-:-:S03]  /*23f0*/  @P2 LOP3.LUT R27, R27, R24, RZ, 0x3c, !PT ;  /* 0x000000181b1b2212 */ /* 0x000fc600078e3cff */
[----:B------:R-:W4:Y:S01]  /*2400*/  @P4 LDG.E R20, desc[UR36][R6.64+0x100] ;  /* 0x0001002406144981 */ /* 0x000f22000c1e1900 */
[----:B------:R-:W-:-:S03]  /*2410*/  @P2 LOP3.LUT R23, R23, R12, RZ, 0x3c, !PT ;  /* 0x0000000c17172212 */ /* 0x000fc600078e3cff */
[----:B------:R-:W4:Y:S01]  /*2420*/  @P5 LDG.E R24, desc[UR36][R6.64+0x10c] ;  /* 0x00010c2406185981 */ /* 0x000f22000c1e1900 */
[----:B------:R-:W-:-:S03]  /*2430*/  @P2 LOP3.LUT R22, R22, R21, RZ, 0x3c, !PT ;  /* 0x0000001516162212 */ /* 0x000fc600078e3cff */
[----:B------:R-:W4:Y:S01]  /*2440*/  @P5 LDG.E R21, desc[UR36][R6.64+0x108] ;  /* 0x0001082406155981 */ /* 0x000f22000c1e1900 */
[----:B------:R-:W-:-:S03]  /*2450*/  @P3 LOP3.LUT R26, R26, R11, RZ, 0x3c, !PT ;  /* 0x0000000b1a1a3212 */ /* 0x000fc600078e3cff */
[----:B------:R-:W4:Y:S04]  /*2460*/  @P6 LDG.E R12, desc[UR36][R6.64+0x120] ;  /* 0x00012024060c6981 */ /* 0x000f28000c1e1900 */
[----:B------:R-:W4:Y:S01]  /*2470*/  @P0 LDG.E R11, desc[UR36][R6.64+0x130] ;  /* 0x00013024060b0981 */ /* 0x000f22000c1e1900 */
[----:B------:R-:W-:Y:S01]  /*2480*/  @P3 LOP3.LUT R27, R27, R14, RZ, 0x3c, !PT ;  /* 0x0000000e1b1b3212 */ /* 0x000fe200078e3cff */
[----:B------:R-:W-:Y:S01]  /*2490*/  UIADD3 UR4, UPT, UPT, UR4, 0x10, URZ ;  /* 0x0000001004047890 */ /* 0x000fe2000fffe0ff */
[----:B------:R-:W-:Y:S02]  /*24a0*/  @P3 LOP3.LUT R23, R23, R16, RZ, 0x3c, !PT ;  /* 0x0000001017173212 */ /* 0x000fe400078e3cff */
[----:B------:R-:W-:Y:S01]  /*24b0*/  @P4 LOP3.LUT R26, R26, R15, RZ, 0x3c, !PT ;  /* 0x0000000f1a1a4212 */ /* 0x000fe200078e3cff */
[----:B------:R-:W-:Y:S01]  /*24c0*/  UISETP.NE.AND UP0, UPT, UR4, 0x20, UPT ;  /* 0x000000200400788c */ /* 0x000fe2000bf05270 */
[----:B------:R-:W-:-:S02]  /*24d0*/  @P0 LOP3.LUT R17, R17, R36, RZ, 0x3c, !PT ;  /* 0x0000002411110212 */ /* 0x000fc400078e3cff */
[----:B--2---:R-:W-:Y:S02]  /*24e0*/  @P3 LOP3.LUT R22, R22, R13, RZ, 0x3c, !PT ;  /* 0x0000000d16163212 */ /* 0x004fe400078e3cff */
[----:B---3--:R-:W-:Y:S02]  /*24f0*/  @P4 LOP3.LUT R27, R27, R18, RZ, 0x3c, !PT ;  /* 0x000000121b1b4212 */ /* 0x008fe400078e3cff */
[----:B----4-:R-:W-:Y:S02]  /*2500*/  @P4 LOP3.LUT R22, R22, R19, RZ, 0x3c, !PT ;  /* 0x0000001316164212 */ /* 0x010fe400078e3cff */
        /* <DEDUP_REMOVED lines=17> */
[----:B------:R2:W-:Y:S04]  /*2620*/  STL [R1+0x4], R17 ;  /* 0x0000041101007387 */ /* 0x0005e80000100800 */
[----:B------:R2:W-:Y:S04]  /*2630*/  STL.64 [R1+0x8], R26 ;  /* 0x0000081a01007387 */ /* 0x0005e80000100a00 */
[----:B------:R2:W-:Y:S02]  /*2640*/  STL.64 [R1+0x10], R22 ;  /* 0x0000101601007387 */ /* 0x0005e40000100a00 */
.L_x_3:
[----:B------:R-:W-:Y:S05]  /*2650*/  BSYNC.RECONVERGENT B1 ;  /* 0x0000000000017941 */ /* 0x000fea0003800200 */
.L_x_2:
[C---:B------:R-:W-:Y:S01]  /*2660*/  ISETP.GT.U32.AND P0, PT, R0.reuse, 0x3, PT ;  /* 0x000000030000780c */ /* 0x040fe20003f04070 */
[----:B------:R-:W-:Y:S01]  /*2670*/  VIADD R5, R5, 0x1 ;  /* 0x0000000105057836 */ /* 0x000fe20000000000 */
[--C-:B------:R-:W-:Y:S02]  /*2680*/  SHF.R.U64 R0, R0, 0x2, R4.reuse ;  /* 0x0000000200007819 */ /* 0x100fe40000001204 */
[----:B------:R-:W-:Y:S02]  /*2690*/  ISETP.GT.U32.AND.EX P0, PT, R4, RZ, PT, P0 ;  /* 0x000000ff0400720c */ /* 0x000fe40003f04100 */
[----:B------:R-:W-:-:S11]  /*26a0*/  SHF.R.U32.HI R4, RZ, 0x2, R4 ;  /* 0x00000002ff047819 */ /* 0x000fd60000011604 */
[----:B------:R-:W-:Y:S05]  /*26b0*/  @P0 BRA `(.L_x_10) ;  /* 0xffffffd800cc0947 */ /* 0x000fea000383ffff */
.L_x_1:
[----:B------:R-:W-:Y:S05]  /*26c0*/  BSYNC.RECONVERGENT B0 ;  /* 0x0000000000007941 */ /* 0x000fea0003800200 */
.L_x_0:
[----:B------:R-:W3:Y:S02]  /*26d0*/  LDC.64 R2, c[0x4][0x48] ;  /* 0x01001200ff027b82 */ /* 0x000ee40000000a00 */
[----:B---3--:R-:W3:Y:S02]  /*26e0*/  LDG.E R2, desc[UR36][R2.64] ;  /* 0x0000002402027981 */ /* 0x008ee4000c1e1900 */
[----:B---3--:R-:W-:-:S13]  /*26f0*/  ISETP.GT.AND P0, PT, R2, 0x270f, PT ;  /* 0x0000270f0200780c */ /* 0x008fda0003f04270 */
[----:B------:R-:W-:Y:S05]  /*2700*/  @P0 EXIT ;  /* 0x000000000000094d */ /* 0x000fea0003800000 */
[----:B------:R-:W-:Y:S02]  /*2710*/  IMAD.MOV.U32 R25, RZ, RZ, R26 ;  /* 0x000000ffff197224 */ /* 0x000fe400078e001a */
[----:B------:R-:W-:Y:S02]  /*2720*/  IMAD.MOV.U32 R19, RZ, RZ, R22 ;  /* 0x000000ffff137224 */ /* 0x000fe400078e0016 */
[----:B------:R-:W-:-:S07]  /*2730*/  IMAD.MOV.U32 R2, RZ, RZ, 0x2abc4dd5 ;  /* 0x2abc4dd5ff027424 */ /* 0x000fce00078e00ff */
.L_x_16:
[----:B------:R-:W-:Y:S01]  /*2740*/  SHF.R.U32.HI R0, RZ, 0x2, R17 ;  /* 0x00000002ff007819 */ /* 0x000fe20000011611 */
[----:B------:R-:W-:Y:S01]  /*2750*/  IMAD.SHL.U32 R3, R23, 0x10, RZ ;  /* 0x0000001017037824 */ /* 0x000fe200078e00ff */
[----:B------:R-:W-:Y:S01]  /*2760*/  SHF.R.U32.HI R6, RZ, 0x2, R25 ;  /* 0x00000002ff067819 */ /* 0x000fe20000011619 */
[----:B------:R-:W-:Y:S05]  /*2770*/  YIELD ;  /* 0x0000000000007946 */ /* 0x000fea0003800000 */
[----:B------:R-:W-:Y:S01]  /*2780*/  LOP3.LUT R0, R0, R17, RZ, 0x3c, !PT ;  /* 0x0000001100007212 */ /* 0x000fe200078e3cff */
[----:B------:R-:W-:Y:S01]  /*2790*/  BSSY.RECONVERGENT B0, `(.L_x_11) ;  /* 0x00000d2000007945 */ /* 0x000fe20003800200 */
[----:B------:R-:W-:-:S02]  /*27a0*/  LOP3.LUT R6, R6, R25, RZ, 0x3c, !PT ;  /* 0x0000001906067212 */ /* 0x000fc400078e3cff */
[----:B------:R-:W-:Y:S01]  /*27b0*/  SHF.R.U32.HI R10, RZ, 0x2, R23 ;  /* 0x00000002ff0a7819 */ /* 0x000fe20000011617 */
[----:B------:R-:W-:-:S03]  /*27c0*/  IMAD.SHL.U32 R4, R0, 0x2, RZ ;  /* 0x0000000200047824 */ /* 0x000fc600078e00ff */
[----:B------:R-:W-:Y:S02]  /*27d0*/  LOP3.LUT R10, R10, R23, RZ, 0x3c, !PT ;  /* 0x000000170a0a7212 */ /* 0x000fe400078e3cff */
[----:B------:R-:W-:Y:S01]  /*27e0*/  LOP3.LUT R4, R0, R4, R3, 0x96, !PT ;  /* 0x0000000400047212 */ /* 0x000fe200078e9603 */
[----:B------:R-:W-:-:S03]  /*27f0*/  IMAD.SHL.U32 R0, R6, 0x2, RZ ;  /* 0x0000000206007824 */ /* 0x000fc600078e00ff */
[----:B------:R-:W-:Y:S02]  /*2800*/  LOP3.LUT R5, R4, R23, RZ, 0x3c, !PT ;  /* 0x0000001704057212 */ /* 0x000fe400078e3cff */
[----:B------:R-:W-:Y:S02]  /*2810*/  SHF.R.U32.HI R4, RZ, 0x2, R27 ;  /* 0x00000002ff047819 */ /* 0x000fe4000001161b */
[----:B------:R-:W-:Y:S01]  /*2820*/  SHF.R.U32.HI R12, RZ, 0x2, R5 ;  /* 0x00000002ff0c7819 */ /* 0x000fe20000011605 */
[----:B------:R-:W-:Y:S01]  /*2830*/  IMAD.SHL.U32 R3, R5, 0x10, RZ ;  /* 0x0000001005037824 */ /* 0x000fe200078e00ff */
[----:B------:R-:W-:-:S04]  /*2840*/  LOP3.LUT R4, R4, R27, RZ, 0x3c, !PT ;  /* 0x0000001b04047212 */ /* 0x000fc800078e3cff */
[----:B------:R-:W-:Y:S02]  /*2850*/  LOP3.LUT R0, R6, R0, R3, 0x96, !PT ;  /* 0x0000000006007212 */ /* 0x000fe400078e9603 */
[----:B------:R-:W-:Y:S02]  /*2860*/  SHF.R.U32.HI R6, RZ, 0x2, R19 ;  /* 0x00000002ff067819 */ /* 0x000fe40000011613 */
[----:B------:R-:W-:Y:S01]  /*2870*/  LOP3.LUT R7, R0, R5, RZ, 0x3c, !PT ;  /* 0x0000000500077212 */ /* 0x000fe200078e3cff */
[----:B------:R-:W-:Y:S01]  /*2880*/  IMAD.SHL.U32 R0, R4, 0x2, RZ ;  /* 0x0000000204007824 */ /* 0x000fe200078e00ff */
[----:B------:R-:W-:-:S03]  /*2890*/  LOP3.LUT R6, R6, R19, RZ, 0x3c, !PT ;  /* 0x0000001306067212 */ /* 0x000fc600078e3cff */
[----:B------:R-:W-:Y:S02]  /*28a0*/  IMAD.SHL.U32 R3, R7, 0x10, RZ ;  /* 0x0000001007037824 */ /* 0x000fe400078e00ff */
[----:B------:R-:W-:-:S03]  /*28b0*/  IMAD.SHL.U32 R8, R6, 0x2, RZ ;  /* 0x0000000206087824 */ /* 0x000fc600078e00ff */
[----:B------:R-:W-:Y:S02]  /*28c0*/  LOP3.LUT R0, R4, R0, R3, 0x96, !PT ;  /* 0x0000000004007212 */ /* 0x000fe400078e9603 */
[----:B------:R-:W-:Y:S02]  /*28d0*/  IADD3 R4, PT, PT, R2, 0x587c5, R5 ;  /* 0x000587c502047810 */ /* 0x000fe40007ffe005 */
[----:B------:R-:W-:Y:S01]  /*28e0*/  LOP3.LUT R3, R0, R7, RZ, 0x3c, !PT ;  /* 0x0000000700037212 */ /* 0x000fe200078e3cff */
[----:B------:R-:W-:Y:S01]  /*28f0*/  IMAD.MOV.U32 R0, RZ, RZ, 0x2f800000 ;  /* 0x2f800000ff007424 */ /* 0x000fe200078e00ff */
[----:B------:R-:W-:Y:S02]  /*2900*/  I2FP.F32.U32 R9, R4 ;  /* 0x0000000400097245 */ /* 0x000fe40000201000 */
[----:B------:R-:W-:Y:S01]  /*2910*/  IADD3 R4, PT, PT, R2, 0xb0f8a, R7 ;  /* 0x000b0f8a02047810 */ /* 0x000fe20007ffe007 */
[----:B------:R-:W-:Y:S02]  /*2920*/  IMAD.SHL.U32 R11, R3, 0x10, RZ ;  /* 0x00000010030b7824 */ /* 0x000fe400078e00ff */
[----:B------:R-:W-:Y:S01]  /*2930*/  FFMA R36, R9, R0, 1.1641532182693481445e-10 ;  /* 0x2f00000009247423 */ /* 0x000fe20000000000 */
[----:B------:R-:W-:-:S02]  /*2940*/  I2FP.F32.U32 R35, R4 ;  /* 0x0000000400237245 */ /* 0x000fc40000201000 */
[----:B------:R-:W-:Y:S01]  /*2950*/  LOP3.LUT R8, R6, R8, R11, 0x96, !PT ;  /* 0x0000000806087212 */ /* 0x000fe200078e960b */
[----:B------:R-:W-:Y:S02]  /*2960*/  IMAD.SHL.U32 R6, R10, 0x2, RZ ;  /* 0x000000020a067824 */ /* 0x000fe400078e00ff */
[----:B------:R-:W-:Y:S01]  /*2970*/  FMUL R16, R36, R36 ;  /* 0x0000002424107220 */ /* 0x000fe20000400000 */
[----:B------:R-:W-:Y:S01]  /*2980*/  FFMA R35, R35, R0, 1.1641532182693481445e-10 ;  /* 0x2f00000023237423 */ /* 0x000fe20000000000 */
[----:B------:R-:W-:Y:S02]  /*2990*/  LOP3.LUT R11, R8, R3, RZ, 0x3c, !PT ;  /* 0x00000003080b7212 */ /* 0x000fe400078e3cff */
[----:B------:R-:W-:Y:S01]  /*29a0*/  LOP3.LUT R8, R12, R5, RZ, 0x3c, !PT ;  /* 0x000000050c087212 */ /* 0x000fe200078e3cff */
[----:B------:R-:W-:Y:S01]  /*29b0*/  FMUL R12, R35, R35 ;  /* 0x00000023230c7220 */ /* 0x000fe20000400000 */
[----:B------:R-:W-:Y:S01]  /*29c0*/  F2F.F64.F32 R4, R16 ;  /* 0x0000001000047310 */ /* 0x000fe20000201800 */
[----:B------:R-:W-:-:S02]  /*29d0*/  IMAD.SHL.U32 R9, R11, 0x10, RZ ;  /* 0x000000100b097824 */ /* 0x000fc400078e00ff */
[----:B------:R-:W-:-:S03]  /*29e0*/  IMAD.SHL.U32 R14, R8, 0x2, RZ ;  /* 0x00000002080e7824 */ /* 0x000fc600078e00ff */
[----:B------:R-:W-:Y:S02]  /*29f0*/  LOP3.LUT R10, R10, R6, R9, 0x96, !PT ;  /* 0x000000060a0a7212 */ /* 0x000fe400078e9609 */
[----:B------:R-:W-:Y:S01]  /*2a00*/  IADD3 R6, PT, PT, R2, 0x10974f, R3 ;  /* 0x0010974f02067810 */ /* 0x000fe20007ffe003 */
[----:B------:R-:W3:Y:S01]  /*2a10*/  F2F.F64.F32 R12, R12 ;  /* 0x0000000c000c7310 */ /* 0x000ee20000201800 */
[----:B------:R-:W-:Y:S02]  /*2a20*/  LOP3.LUT R15, R10, R11, RZ, 0x3c, !PT ;  /* 0x0000000b0a0f7212 */ /* 0x000fe400078e3cff */
[----:B------:R-:W-:Y:S02]  /*2a30*/  I2FP.F32.U32 R9, R6 ;  /* 0x0000000600097245 */ /* 0x000fe40000201000 */
[----:B------:R-:W-:Y:S01]  /*2a40*/  SHF.R.U32.HI R10, RZ, 0x2, R7 ;  /* 0x00000002ff0a7819 */ /* 0x000fe20000011607 */
[----:B012---:R-:W-:Y:S01]  /*2a50*/  IMAD.SHL.U32 R17, R15, 0x10, RZ ;  /* 0x000000100f117824 */ /* 0x007fe200078e00ff */
[----:B------:R-:W-:Y:S01]  /*2a60*/  IADD3 R6, PT, PT, R2, 0x161f14, R11 ;  /* 0x00161f1402067810 */ /* 0x000fe20007ffe00b */
[----:B------:R-:W-:Y:S01]  /*2a70*/  FFMA R34, R9, R0, 1.1641532182693481445e-10 ;  /* 0x2f00000009227423 */ /* 0x000fe20000000000 */
[----:B------:R-:W-:-:S02]  /*2a80*/  LOP3.LUT R10, R10, R7, RZ, 0x3c, !PT ;  /* 0x000000070a0a7212 */ /* 0x000fc400078e3cff */
[----:B------:R-:W-:Y:S01]  /*2a90*/  LOP3.LUT R14, R8, R14, R17, 0x96, !PT ;  /* 0x0000000e080e7212 */ /* 0x000fe200078e9611 */
[----:B------:R-:W-:Y:S01]  /*2aa0*/  FMUL R7, R34, R34 ;  /* 0x0000002222077220 */ /* 0x000fe20000400000 */
[----:B------:R-:W-:Y:S01]  /*2ab0*/  I2FP.F32.U32 R33, R6 ;  /* 0x0000000600217245 */ /* 0x000fe20000201000 */
[----:B------:R-:W-:Y:S01]  /*2ac0*/  IMAD.SHL.U32 R8, R10, 0x2, RZ ;  /* 0x000000020a087824 */ /* 0x000fe200078e00ff */
[----:B------:R-:W-:Y:S01]  /*2ad0*/  LOP3.LUT R9, R14, R15, RZ, 0x3c, !PT ;  /* 0x0000000f0e097212 */ /* 0x000fe200078e3cff */
[----:B---3--:R-:W-:Y:S01]  /*2ae0*/  DADD R12, R4, R12 ;  /* 0x00000000040c7229 */ /* 0x008fe2000000000c */
[----:B------:R-:W-:Y:S01]  /*2af0*/  SHF.R.U32.HI R14, RZ, 0x2, R3 ;  /* 0x00000002ff0e7819 */ /* 0x000fe20000011603 */
[----:B------:R-:W0:Y:S01]  /*2b00*/  F2F.F64.F32 R6, R7 ;  /* 0x0000000700067310 */ /* 0x000e220000201800 */
[----:B------:R-:W-:Y:S01]  /*2b10*/  IADD3 R4, PT, PT, R2, 0x1ba6d9, R15 ;  /* 0x001ba6d902047810 */ /* 0x000fe20007ffe00f */
[----:B------:R-:W-:Y:S01]  /*2b20*/  IMAD.SHL.U32 R17, R9, 0x10, RZ ;  /* 0x0000001009117824 */ /* 0x000fe200078e00ff */
[----:B------:R-:W-:Y:S01]  /*2b30*/  LOP3.LUT R14, R14, R3, RZ, 0x3c, !PT ;  /* 0x000000030e0e7212 */ /* 0x000fe200078e3cff */
[----:B------:R-:W-:-:S03]  /*2b40*/  FFMA R33, R33, R0, 1.1641532182693481445e-10 ;  /* 0x2f00000021217423 */ /* 0x000fc60000000000 */
[----:B------:R-:W-:Y:S01]  /*2b50*/  LOP3.LUT R8, R10, R8, R17, 0x96, !PT ;  /* 0x000000080a087212 */ /* 0x000fe200078e9611 */
[----:B------:R-:W-:Y:S01]  /*2b60*/  IMAD.SHL.U32 R10, R14, 0x2, RZ ;  /* 0x000000020e0a7824 */ /* 0x000fe200078e00ff */
[----:B------:R-:W-:Y:S01]  /*2b70*/  I2FP.F32.U32 R17, R4 ;  /* 0x0000000400117245 */ /* 0x000fe20000201000 */
[----:B------:R-:W-:Y:S01]  /*2b80*/  FMUL R5, R33, R33 ;  /* 0x0000002121057220 */ /* 0x000fe20000400000 */
[----:B------:R-:W-:Y:S02]  /*2b90*/  LOP3.LUT R3, R8, R9, RZ, 0x3c, !PT ;  /* 0x0000000908037212 */ /* 0x000fe400078e3cff */
[----:B------:R-:W-:Y:S01]  /*2ba0*/  SHF.R.U32.HI R8, RZ, 0x2, R11 ;  /* 0x00000002ff087819 */ /* 0x000fe2000001160b */
[----:B------:R-:W-:Y:S01]  /*2bb0*/  FFMA R32, R17, R0, 1.1641532182693481445e-10 ;  /* 0x2f00000011207423 */ /* 0x000fe20000000000 */
[----:B0-----:R-:W-:Y:S01]  /*2bc0*/  DADD R12, R12, R6 ;  /* 0x000000000c0c7229 */ /* 0x001fe20000000006 */
[----:B------:R-:W-:Y:S01]  /*2bd0*/  IMAD.SHL.U32 R19, R3, 0x10, RZ ;  /* 0x0000001003137824 */ /* 0x000fe200078e00ff */
[----:B------:R-:W-:Y:S01]  /*2be0*/  LOP3.LUT R8, R8, R11, RZ, 0x3c, !PT ;  /* 0x0000000b08087212 */ /* 0x000fe200078e3cff */
[----:B------:R-:W0:Y:S01]  /*2bf0*/  F2F.F64.F32 R4, R5 ;  /* 0x0000000500047310 */ /* 0x000e220000201800 */
[----:B------:R-:W-:Y:S01]  /*2c00*/  IADD3 R6, PT, PT, R2, 0x212e9e, R9 ;  /* 0x00212e9e02067810 */ /* 0x000fe20007ffe009 */
[----:B------:R-:W-:Y:S01]  /*2c10*/  FMUL R7, R32, R32 ;  /* 0x0000002020077220 */ /* 0x000fe20000400000 */
[----:B------:R-:W-:Y:S01]  /*2c20*/  LOP3.LUT R10, R14, R10, R19, 0x96, !PT ;  /* 0x0000000a0e0a7212 */ /* 0x000fe200078e9613 */
[----:B------:R-:W-:Y:S01]  /*2c30*/  IMAD.SHL.U32 R16, R8, 0x2, RZ ;  /* 0x0000000208107824 */ /* 0x000fe200078e00ff */
[----:B------:R-:W-:-:S02]  /*2c40*/  SHF.R.U32.HI R14, RZ, 0x2, R15 ;  /* 0x00000002ff0e7819 */ /* 0x000fc4000001160f */
[----:B------:R-:W-:Y:S02]  /*2c50*/  LOP3.LUT R11, R10, R3, RZ, 0x3c, !PT ;  /* 0x000000030a0b7212 */ /* 0x000fe400078e3cff */
[----:B------:R-:W-:Y:S02]  /*2c60*/  I2FP.F32.U32 R17, R6 ;  /* 0x0000000600117245 */ /* 0x000fe40000201000 */
[----:B------:R-:W1:Y:S01]  /*2c70*/  F2F.F64.F32 R6, R7 ;  /* 0x0000000700067310 */ /* 0x000e620000201800 */
[----:B------:R-:W-:Y:S01]  /*2c80*/  IMAD.SHL.U32 R19, R11, 0x10, RZ ;  /* 0x000000100b137824 */ /* 0x000fe200078e00ff */
[----:B------:R-:W-:Y:S01]  /*2c90*/  LOP3.LUT R14, R14, R15, RZ, 0x3c, !PT ;  /* 0x0000000f0e0e7212 */ /* 0x000fe200078e3cff */
[----:B------:R-:W-:Y:S01]  /*2ca0*/  FFMA R26, R17, R0, 1.1641532182693481445e-10 ;  /* 0x2f000000111a7423 */ /* 0x000fe20000000000 */
[----:B0-----:R-:W-:Y:S01]  /*2cb0*/  DADD R12, R12, R4 ;  /* 0x000000000c0c7229 */ /* 0x001fe20000000004 */
[----:B------:R-:W-:Y:S02]  /*2cc0*/  SHF.R.U32.HI R10, RZ, 0x2, R9 ;  /* 0x00000002ff0a7819 */ /* 0x000fe40000011609 */
[----:B------:R-:W-:Y:S01]  /*2cd0*/  LOP3.LUT R16, R8, R16, R19, 0x96, !PT ;  /* 0x0000001008107212 */ /* 0x000fe200078e9613 */
[----:B------:R-:W-:Y:S01]  /*2ce0*/  IMAD.SHL.U32 R18, R14, 0x2, RZ ;  /* 0x000000020e127824 */ /* 0x000fe200078e00ff */
[----:B------:R-:W-:Y:S01]  /*2cf0*/  IADD3 R4, PT, PT, R2, 0x26b663, R3 ;  /* 0x0026b66302047810 */ /* 0x000fe20007ffe003 */
[----:B------:R-:W-:Y:S01]  /*2d00*/  FMUL R5, R26, R26 ;  /* 0x0000001a1a057220 */ /* 0x000fe20000400000 */
[----:B------:R-:W-:-:S02]  /*2d10*/  LOP3.LUT R15, R16, R11, RZ, 0x3c, !PT ;  /* 0x0000000b100f7212 */ /* 0x000fc400078e3cff */
[----:B------:R-:W-:Y:S02]  /*2d20*/  I2FP.F32.U32 R17, R4 ;  /* 0x0000000400117245 */ /* 0x000fe40000201000 */
[----:B------:R-:W-:Y:S01]  /*2d30*/  LOP3.LUT R10, R10, R9, RZ, 0x3c, !PT ;  /* 0x000000090a0a7212 */ /* 0x000fe200078e3cff */
[----:B------:R-:W-:Y:S01]  /*2d40*/  IMAD.SHL.U32 R19, R15, 0x10, RZ ;  /* 0x000000100f137824 */ /* 0x000fe200078e00ff */
[----:B-1----:R-:W-:Y:S01]  /*2d50*/  DADD R8, R12, R6 ;  /* 0x000000000c087229 */ /* 0x002fe20000000006 */
[----:B------:R-:W-:Y:S01]  /*2d60*/  FFMA R24, R17, R0, 1.1641532182693481445e-10 ;  /* 0x2f00000011187423 */ /* 0x000fe20000000000 */
[----:B------:R-:W0:Y:S01]  /*2d70*/  F2F.F64.F32 R4, R5 ;  /* 0x0000000500047310 */ /* 0x000e220000201800 */
[----:B------:R-:W-:Y:S02]  /*2d80*/  IADD3 R6, PT, PT, R2, 0x2c3e28, R11 ;  /* 0x002c3e2802067810 */ /* 0x000fe40007ffe00b */
[----:B------:R-:W-:Y:S01]  /*2d90*/  LOP3.LUT R18, R14, R18, R19, 0x96, !PT ;  /* 0x000000120e127212 */ /* 0x000fe200078e9613 */
[----:B------:R-:W-:-:S02]  /*2da0*/  IMAD.SHL.U32 R14, R10, 0x2, RZ ;  /* 0x000000020a0e7824 */ /* 0x000fc400078e00ff */
[----:B------:R-:W-:Y:S01]  /*2db0*/  FMUL R7, R24, R24 ;  /* 0x0000001818077220 */ /* 0x000fe20000400000 */
[----:B------:R-:W-:Y:S02]  /*2dc0*/  SHF.R.U32.HI R12, RZ, 0x2, R3 ;  /* 0x00000002ff0c7819 */ /* 0x000fe40000011603 */
[----:B------:R-:W-:Y:S02]  /*2dd0*/  LOP3.LUT R13, R18, R15, RZ, 0x3c, !PT ;  /* 0x0000000f120d7212 */ /* 0x000fe400078e3cff */
[----:B------:R-:W-:Y:S02]  /*2de0*/  I2FP.F32.U32 R17, R6 ;  /* 0x0000000600117245 */ /* 0x000fe40000201000 */
[----:B------:R-:W1:Y:S01]  /*2df0*/  F2F.F64.F32 R6, R7 ;  /* 0x0000000700067310 */ /* 0x000e620000201800 */
[----:B------:R-:W-:Y:S01]  /*2e00*/  IMAD.SHL.U32 R19, R13, 0x10, RZ ;  /* 0x000000100d137824 */ /* 0x000fe200078e00ff */
[----:B------:R-:W-:Y:S01]  /*2e10*/  LOP3.LUT R12, R12, R3, RZ, 0x3c, !PT ;  /* 0x000000030c0c7212 */ /* 0x000fe200078e3cff */
[----:B0-----:R-:W-:Y:S01]  /*2e20*/  DADD R8, R8, R4 ;  /* 0x0000000008087229 */ /* 0x001fe20000000004 */
[----:B------:R-:W-:-:S02]  /*2e30*/  FFMA R22, R17, R0, 1.1641532182693481445e-10 ;  /* 0x2f00000011167423 */ /* 0x000fc40000000000 */
[----:B------:R-:W-:Y:S01]  /*2e40*/  LOP3.LUT R14, R10, R14, R19, 0x96, !PT ;  /* 0x0000000e0a0e7212 */ /* 0x000fe200078e9613 */
[----:B------:R-:W-:Y:S01]  /*2e50*/  IMAD.SHL.U32 R16, R12, 0x2, RZ ;  /* 0x000000020c107824 */ /* 0x000fe200078e00ff */
[----:B------:R-:W-:Y:S01]  /*2e60*/  IADD3 R10, PT, PT, R2, 0x31c5ed, R15 ;  /* 0x0031c5ed020a7810 */ /* 0x000fe20007ffe00f */
[----:B------:R-:W-:Y:S01]  /*2e70*/  FMUL R4, R22, R22 ;  /* 0x0000001616047220 */ /* 0x000fe20000400000 */
[----:B------:R-:W-:Y:S02]  /*2e80*/  LOP3.LUT R3, R14, R13, RZ, 0x3c, !PT ;  /* 0x0000000d0e037212 */ /* 0x000fe400078e3cff */
[----:B------:R-:W-:Y:S02]  /*2e90*/  I2FP.F32.U32 R17, R10 ;  /* 0x0000000a00117245 */ /* 0x000fe40000201000 */
[----:B------:R-:W-:Y:S01]  /*2ea0*/  SHF.R.U32.HI R14, RZ, 0x2, R11 ;  /* 0x00000002ff0e7819 */ /* 0x000fe2000001160b */
[----:B------:R-:W-:Y:S01]  /*2eb0*/  IMAD.SHL.U32 R19, R3, 0x10, RZ ;  /* 0x0000001003137824 */ /* 0x000fe200078e00ff */
[----:B-1----:R-:W-:Y:S01]  /*2ec0*/  DADD R6, R8, R6 ;  /* 0x0000000008067229 */ /* 0x002fe20000000006 */
[----:B------:R-:W-:Y:S01]  /*2ed0*/  FFMA R18, R17, R0, 1.1641532182693481445e-10 ;  /* 0x2f00000011127423 */ /* 0x000fe20000000000 */
[----:B------:R-:W-:Y:S01]  /*2ee0*/  LOP3.LUT R14, R14, R11, RZ, 0x3c, !PT ;  /* 0x0000000b0e0e7212 */ /* 0x000fe200078e3cff */
[----:B------:R-:W0:Y:S01]  /*2ef0*/  F2F.F64.F32 R4, R4 ;  /* 0x0000000400047310 */ /* 0x000e220000201800 */
[----:B------:R-:W-:-:S02]  /*2f00*/  LOP3.LUT R16, R12, R16, R19, 0x96, !PT ;  /* 0x000000100c107212 */ /* 0x000fc400078e9613 */
[----:B------:R-:W-:Y:S02]  /*2f10*/  IADD3 R8, PT, PT, R2, 0x374db2, R13 ;  /* 0x00374db202087810 */ /* 0x000fe40007ffe00d */
[----:B------:R-:W-:Y:S02]  /*2f20*/  LOP3.LUT R17, R16, R3, RZ, 0x3c, !PT ;  /* 0x0000000310117212 */ /* 0x000fe400078e3cff */
[----:B------:R-:W-:Y:S02]  /*2f30*/  SHF.R.U32.HI R10, RZ, 0x2, R15 ;  /* 0x00000002ff0a7819 */ /* 0x000fe4000001160f */
[----:B------:R-:W-:Y:S01]  /*2f40*/  I2FP.F32.U32 R9, R8 ;  /* 0x0000000800097245 */ /* 0x000fe20000201000 */
[----:B------:R-:W-:Y:S01]  /*2f50*/  IMAD.SHL.U32 R8, R14, 0x2, RZ ;  /* 0x000000020e087824 */ /* 0x000fe200078e00ff */
[----:B------:R-:W-:Y:S01]  /*2f60*/  LOP3.LUT R15, R10, R15, RZ, 0x3c, !PT ;  /* 0x0000000f0a0f7212 */ /* 0x000fe200078e3cff */
[----:B------:R-:W-:Y:S02]  /*2f70*/  IMAD.SHL.U32 R19, R17, 0x10, RZ ;  /* 0x0000001011137824 */ /* 0x000fe400078e00ff */
[----:B------:R-:W-:Y:S01]  /*2f80*/  FMUL R10, R18, R18 ;  /* 0x00000012120a7220 */ /* 0x000fe20000400000 */
[----:B------:R-:W-:Y:S01]  /*2f90*/  FFMA R16, R9, R0, 1.1641532182693481445e-10 ;  /* 0x2f00000009107423 */ /* 0x000fe20000000000 */
[----:B0-----:R-:W-:Y:S01]  /*2fa0*/  DADD R4, R6, R4 ;  /* 0x0000000006047229 */ /* 0x001fe20000000004 */
[----:B------:R-:W-:-:S02]  /*2fb0*/  SHF.R.U32.HI R20, RZ, 0x2, R3 ;  /* 0x00000002ff147819 */ /* 0x000fc40000011603 */
[----:B------:R-:W-:Y:S01]  /*2fc0*/  LOP3.LUT R8, R14, R8, R19, 0x96, !PT ;  /* 0x000000080e087212 */ /* 0x000fe200078e9613 */
[----:B------:R-:W0:Y:S01]  /*2fd0*/  F2F.F64.F32 R10, R10 ;  /* 0x0000000a000a7310 */ /* 0x000e220000201800 */
[----:B------:R-:W-:Y:S01]  /*2fe0*/  SHF.R.U32.HI R14, RZ, 0x2, R13 ;  /* 0x00000002ff0e7819 */ /* 0x000fe2000001160d */
[----:B------:R-:W-:Y:S01]  /*2ff0*/  FMUL R9, R16, R16 ;  /* 0x0000001010097220 */ /* 0x000fe20000400000 */
[----:B------:R-:W-:Y:S02]  /*3000*/  LOP3.LUT R25, R8, R17, RZ, 0x3c, !PT ;  /* 0x0000001108197212 */ /* 0x000fe400078e3cff */
[----:B------:R-:W-:Y:S01]  /*3010*/  LOP3.LUT R14, R14, R13, RZ, 0x3c, !PT ;  /* 0x0000000d0e0e7212 */ /* 0x000fe200078e3cff */
[----:B------:R-:W-:Y:S01]  /*3020*/  IMAD.SHL.U32 R13, R15, 0x2, RZ ;  /* 0x000000020f0d7824 */ /* 0x000fe200078e00ff */
[----:B------:R-:W-:Y:S01]  /*3030*/  IADD3 R6, PT, PT, R2, 0x3cd577, R3 ;  /* 0x003cd57702067810 */ /* 0x000fe20007ffe003 */
[----:B------:R-:W-:Y:S01]  /*3040*/  IMAD.SHL.U32 R12, R25, 0x10, RZ ;  /* 0x00000010190c7824 */ /* 0x000fe200078e00ff */
[----:B------:R-:W1:Y:S01]  /*3050*/  F2F.F64.F32 R8, R9 ;  /* 0x0000000900087310 */ /* 0x000e620000201800 */
[----:B------:R-:W-:Y:S01]  /*3060*/  IMAD.SHL.U32 R19, R14, 0x2, RZ ;  /* 0x000000020e137824 */ /* 0x000fe200078e00ff */
[----:B------:R-:W-:-:S02]  /*3070*/  I2FP.F32.U32 R7, R6 ;  /* 0x0000000600077245 */ /* 0x000fc40000201000 */
[----:B------:R-:W-:Y:S02]  /*3080*/  LOP3.LUT R12, R15, R13, R12, 0x96, !PT ;  /* 0x0000000d0f0c7212 */ /* 0x000fe400078e960c */
[----:B------:R-:W-:Y:S01]  /*3090*/  IADD3 R6, PT, PT, R2, 0x425d3c, R17 ;  /* 0x00425d3c02067810 */ /* 0x000fe20007ffe011 */
[----:B------:R-:W-:Y:S01]  /*30a0*/  FFMA R7, R7, R0, 1.1641532182693481445e-10 ;  /* 0x2f00000007077423 */ /* 0x000fe20000000000 */
[----:B------:R-:W-:Y:S01]  /*30b0*/  LOP3.LUT R27, R12, R25, RZ, 0x3c, !PT ;  /* 0x000000190c1b7212 */ /* 0x000fe200078e3cff */
[----:B0-----:R-:W-:Y:S01]  /*30c0*/  DADD R4, R4, R10 ;  /* 0x0000000004047229 */ /* 0x001fe2000000000a */
[----:B------:R-:W-:Y:S01]  /*30d0*/  LOP3.LUT R3, R20, R3, RZ, 0x3c, !PT ;  /* 0x0000000314037212 */ /* 0x000fe200078e3cff */
[----:B------:R-:W-:Y:S01]  /*30e0*/  FMUL R13, R7, R7 ;  /* 0x00000007070d7220 */ /* 0x000fe20000400000 */
[----:B------:R-:W-:Y:S01]  /*30f0*/  I2FP.F32.U32 R11, R6 ;  /* 0x00000006000b7245 */ /* 0x000fe20000201000 */
[----:B------:R-:W-:Y:S01]  /*3100*/  IMAD.SHL.U32 R15, R27, 0x10, RZ ;  /* 0x000000101b0f7824 */ /* 0x000fe200078e00ff */
[----:B------:R-:W-:Y:S01]  /*3110*/  IADD3 R10, PT, PT, R2, 0x47e501, R25 ;  /* 0x0047e501020a7810 */ /* 0x000fe20007ffe019 */
[----:B------:R-:W-:-:S02]  /*3120*/  IMAD.SHL.U32 R20, R3, 0x2, RZ ;  /* 0x0000000203147824 */ /* 0x000fc400078e00ff */
[----:B------:R-:W-:Y:S01]  /*3130*/  FFMA R6, R11, R0, 1.1641532182693481445e-10 ;  /* 0x2f0000000b067423 */ /* 0x000fe20000000000 */
[----:B------:R-:W0:Y:S01]  /*3140*/  F2F.F64.F32 R12, R13 ;  /* 0x0000000d000c7310 */ /* 0x000e220000201800 */
[----:B------:R-:W-:Y:S01]  /*3150*/  LOP3.LUT R14, R14, R19, R15, 0x96, !PT ;  /* 0x000000130e0e7212 */ /* 0x000fe200078e960f */
[----:B-1----:R-:W-:Y:S01]  /*3160*/  DADD R8, R4, R8 ;  /* 0x0000000004087229 */ /* 0x002fe20000000008 */
[----:B------:R-:W-:Y:S01]  /*3170*/  FMUL R11, R6, R6 ;  /* 0x00000006060b7220 */ /* 0x000fe20000400000 */
[----:B------:R-:W-:Y:S02]  /*3180*/  I2FP.F32.U32 R15, R10 ;  /* 0x0000000a000f7245 */ /* 0x000fe40000201000 */
[----:B------:R-:W-:Y:S02]  /*3190*/  LOP3.LUT R19, R14, R27, RZ, 0x3c, !PT ;  /* 0x0000001b0e137212 */ /* 0x000fe400078e3cff */
[----:B------:R-:W-:Y:S01]  /*31a0*/  IADD3 R4, PT, PT, R2, 0x4d6cc6, R27 ;  /* 0x004d6cc602047810 */ /* 0x000fe20007ffe01b */
[----:B------:R-:W1:Y:S01]  /*31b0*/  F2F.F64.F32 R10, R11 ;  /* 0x0000000b000a7310 */ /* 0x000e620000201800 */
[----:B------:R-:W-:Y:S01]  /*31c0*/  FFMA R5, R15, R0, 1.1641532182693481445e-10 ;  /* 0x2f0000000f057423 */ /* 0x000fe20000000000 */
[----:B------:R-:W-:Y:S01]  /*31d0*/  IMAD.SHL.U32 R14, R19, 0x10, RZ ;  /* 0x00000010130e7824 */ /* 0x000fe200078e00ff */
[----:B------:R-:W-:-:S02]  /*31e0*/  I2FP.F32.U32 R15, R4 ;  /* 0x00000004000f7245 */ /* 0x000fc40000201000 */
[----:B------:R-:W-:Y:S01]  /*31f0*/  FMUL R21, R5, R5 ;  /* 0x0000000505157220 */ /* 0x000fe20000400000 */
[----:B0-----:R-:W-:Y:S01]  /*3200*/  DADD R12, R8, R12 ;  /* 0x00000000080c7229 */ /* 0x001fe2000000000c */
[----:B------:R-:W-:Y:S01]  /*3210*/  LOP3.LUT R14, R3, R20, R14, 0x96, !PT ;  /* 0x00000014030e7212 */ /* 0x000fe200078e960e */
[----:B------:R-:W-:Y:S01]  /*3220*/  FFMA R4, R15, R0, 1.1641532182693481445e-10 ;  /* 0x2f0000000f047423 */ /* 0x000fe20000000000 */
[----:B------:R0:W2:Y:S01]  /*3230*/  F2F.F64.F32 R8, R21 ;  /* 0x0000001500087310 */ /* 0x0000a20000201800 */
[C---:B------:R-:W-:Y:S01]  /*3240*/  IADD3 R3, PT, PT, R2.reuse, 0x52f48b, R19 ;  /* 0x0052f48b02037810 */ /* 0x040fe20007ffe013 */
[----:B------:R-:W-:Y:S01]  /*3250*/  VIADD R2, R2, 0x587c50 ;  /* 0x00587c5002027836 */ /* 0x000fe20000000000 */
[----:B------:R-:W-:Y:S01]  /*3260*/  LOP3.LUT R23, R14, R19, RZ, 0x3c, !PT ;  /* 0x000000130e177212 */ /* 0x000fe200078e3cff */
[----:B------:R-:W-:Y:S01]  /*3270*/  FMUL R20, R4, R4 ;  /* 0x0000000404147220 */ /* 0x000fe20000400000 */
[----:B------:R-:W-:Y:S01]  /*3280*/  I2FP.F32.U32 R3, R3 ;  /* 0x0000000300037245 */ /* 0x000fe20000201000 */
[----:B-1----:R-:W-:-:S02]  /*3290*/  DADD R10, R12, R10 ;  /* 0x000000000c0a7229 */ /* 0x002fc4000000000a */
[----:B------:R-:W-:Y:S01]  /*32a0*/  IMAD.IADD R14, R23, 0x1, R2 ;  /* 0x00000001170e7824 */ /* 0x000fe200078e0202 */
[----:B------:R-:W1:Y:S01]  /*32b0*/  F2F.F64.F32 R12, R20 ;  /* 0x00000014000c7310 */ /* 0x000e620000201800 */
[----:B------:R-:W-:-:S03]  /*32c0*/  FFMA R3, R3, R0, 1.1641532182693481445e-10 ;  /* 0x2f00000003037423 */ /* 0x000fc60000000000 */
[----:B------:R-:W-:Y:S01]  /*32d0*/  I2FP.F32.U32 R15, R14 ;  /* 0x0000000e000f7245 */ /* 0x000fe20000201000 */
[----:B0-----:R-:W-:Y:S01]  /*32e0*/  FMUL R21, R3, R3 ;  /* 0x0000000303157220 */ /* 0x001fe20000400000 */
[----:B--2---:R-:W-:-:S03]  /*32f0*/  DADD R8, R10, R8 ;  /* 0x000000000a087229 */ /* 0x004fc60000000008 */
[----:B------:R-:W-:Y:S01]  /*3300*/  FFMA R0, R15, R0, 1.1641532182693481445e-10 ;  /* 0x2f0000000f007423 */ /* 0x000fe20000000000 */
[----:B------:R-:W0:Y:S03]  /*3310*/  F2F.F64.F32 R10, R21 ;  /* 0x00000015000a7310 */ /* 0x000e260000201800 */
[----:B------:R-:W-:Y:S01]  /*3320*/  FMUL R28, R0, R0 ;  /* 0x00000000001c7220 */ /* 0x000fe20000400000 */
[----:B-1----:R-:W-:-:S04]  /*3330*/  DADD R12, R8, R12 ;  /* 0x00000000080c7229 */ /* 0x002fc8000000000c */
[----:B------:R-:W1:Y:S04]  /*3340*/  F2F.F64.F32 R8, R28 ;  /* 0x0000001c00087310 */ /* 0x000e680000201800 */
[----:B0-----:R-:W-:Y:S01]  /*3350*/  DADD R10, R12, R10 ;  /* 0x000000000c0a7229 */ /* 0x001fe2000000000a */
[----:B------:R-:W-:Y:S02]  /*3360*/  IMAD.MOV.U32 R12, RZ, RZ, 0x0 ;  /* 0x00000000ff0c7424 */ /* 0x000fe400078e00ff */
[----:B------:R-:W-:-:S05]  /*3370*/  IMAD.MOV.U32 R13, RZ, RZ, 0x3fd80000 ;  /* 0x3fd80000ff0d7424 */ /* 0x000fca00078e00ff */
[----:B-1----:R-:W-:-:S06]  /*3380*/  DADD R8, R10, R8 ;  /* 0x000000000a087229 */ /* 0x002fcc0000000008 */
[----:B------:R-:W0:Y:S04]  /*3390*/  MUFU.RSQ64H R11, R9 ;  /* 0x00000009000b7308 */ /* 0x000e280000001c00 */
[----:B------:R-:W-:-:S05]  /*33a0*/  VIADD R10, R9, 0xfcb00000 ;  /* 0xfcb00000090a7836 */ /* 0x000fca0000000000 */
[----:B------:R-:W-:Y:S01]  /*33b0*/  ISETP.GE.U32.AND P0, PT, R10, 0x7ca00000, PT ;  /* 0x7ca000000a00780c */ /* 0x000fe20003f06070 */
[----:B0-----:R-:W-:-:S08]  /*33c0*/  DMUL R14, R10, R10 ;  /* 0x0000000a0a0e7228 */ /* 0x001fd00000000000 */
[----:B------:R-:W-:-:S08]  /*33d0*/  DFMA R14, R8, -R14, 1 ;  /* 0x3ff00000080e742b */ /* 0x000fd0000000080e */
[----:B------:R-:W-:Y:S02]  /*33e0*/  DFMA R12, R14, R12, 0.5 ;  /* 0x3fe000000e0c742b */ /* 0x000fe4000000000c */
[----:B------:R-:W-:-:S08]  /*33f0*/  DMUL R14, R10, R14 ;  /* 0x0000000e0a0e7228 */ /* 0x000fd00000000000 */
[----:B------:R-:W-:-:S08]  /*3400*/  DFMA R12, R12, R14, R10 ;  /* 0x0000000e0c0c722b */ /* 0x000fd0000000000a */
[----:B------:R-:W-:Y:S02]  /*3410*/  DMUL R14, R8, R12 ;  /* 0x0000000c080e7228 */ /* 0x000fe40000000000 */
[----:B------:R-:W-:Y:S02]  /*3420*/  VIADD R29, R13, 0xfff00000 ;  /* 0xfff000000d1d7836 */ /* 0x000fe40000000000 */
[----:B------:R-:W-:-:S04]  /*3430*/  IMAD.MOV.U32 R28, RZ, RZ, R12 ;  /* 0x000000ffff1c7224 */ /* 0x000fc800078e000c */
[----:B------:R-:W-:-:S08]  /*3440*/  DFMA R20, R14, -R14, R8 ;  /* 0x8000000e0e14722b */ /* 0x000fd00000000008 */
[----:B------:R-:W-:Y:S01]  /*3450*/  DFMA R30, R20, R28, R14 ;  /* 0x0000001c141e722b */ /* 0x000fe2000000000e */
[----:B------:R-:W-:Y:S10]  /*3460*/  @!P0 BRA `(.L_x_12) ;  /* 0x0000000000108947 */ /* 0x000ff40003800000 */
[----:B------:R-:W-:-:S07]  /*3470*/  MOV R30, 0x3490 ;  /* 0x00003490001e7802 */ /* 0x000fce0000000f00 */
[----:B------:R-:W-:Y:S05]  /*3480*/  CALL.REL.NOINC `($__internal_0_$__cuda_sm20_dsqrt_rn_f64_mediumpath_v1) ;  /* 0x0000000000dc7944 */ /* 0x000fea0003c00000 */
[----:B------:R-:W-:Y:S02]  /*3490*/  IMAD.MOV.U32 R30, RZ, RZ, R10 ;  /* 0x000000ffff1e7224 */ /* 0x000fe400078e000a */
[----:B------:R-:W-:-:S07]  /*34a0*/  IMAD.MOV.U32 R31, RZ, RZ, R11 ;  /* 0x000000ffff1f7224 */ /* 0x000fce00078e000b */
.L_x_12:
[----:B------:R-:W-:Y:S05]  /*34b0*/  BSYNC.RECONVERGENT B0 ;  /* 0x0000000000007941 */ /* 0x000fea0003800200 */
.L_x_11:
[----:B------:R-:W-:Y:S01]  /*34c0*/  DSETP.GEU.AND P0, PT, R30, 1, PT ;  /* 0x3ff000001e00742a */ /* 0x000fe20003f0e000 */
[----:B------:R-:W-:-:S13]  /*34d0*/  BSSY.RECONVERGENT B6, `(.L_x_13) ;  /* 0x000002d000067945 */ /* 0x000fda0003800200 */
[----:B------:R-:W-:Y:S05]  /*34e0*/  @P0 BRA `(.L_x_14) ;  /* 0x0000000000ac0947 */ /* 0x000fea0003800000 */
[----:B------:R-:W0:Y:S01]  /*34f0*/  S2R R11, SR_LANEID ;  /* 0x00000000000b7919 */ /* 0x000e220000000000 */
[----:B------:R-:W-:Y:S01]  /*3500*/  VOTEU.ANY UR4, UPT, PT ;  /* 0x0000000000047886 */ /* 0x000fe200038e0100 */
[----:B------:R-:W1:Y:S01]  /*3510*/  LDC.64 R8, c[0x4][0x48] ;  /* 0x01001200ff087b82 */ /* 0x000e620000000a00 */
[----:B------:R-:W0:Y:S08]  /*3520*/  FLO.U32 R10, UR4 ;  /* 0x00000004000a7d00 */ /* 0x000e3000080e0000 */
[----:B------:R-:W1:Y:S01]  /*3530*/  POPC R13, UR4 ;  /* 0x00000004000d7d09 */ /* 0x000e620008000000 */
[----:B0-----:R-:W-:-:S13]  /*3540*/  ISETP.EQ.U32.AND P0, PT, R10, R11, PT ;  /* 0x0000000b0a00720c */ /* 0x001fda0003f02070 */
[----:B-1----:R-:W2:Y:S01]  /*3550*/  @P0 ATOMG.E.ADD.STRONG.GPU PT, R9, desc[UR36][R8.64], R13 ;  /* 0x8000000d080909a8 */ /* 0x002ea200081ef124 */
[----:B------:R-:W0:Y:S02]  /*3560*/  S2R R12, SR_LTMASK ;  /* 0x00000000000c7919 */ /* 0x000e240000003900 */
[----:B0-----:R-:W-:-:S06]  /*3570*/  LOP3.LUT R12, R12, UR4, RZ, 0xc0, !PT ;  /* 0x000000040c0c7c12 */ /* 0x001fcc000f8ec0ff */
[----:B------:R-:W0:Y:S01]  /*3580*/  POPC R12, R12 ;  /* 0x0000000c000c7309 */ /* 0x000e220000000000 */
[----:B--2---:R-:W0:Y:S02]  /*3590*/  SHFL.IDX PT, R11, R9, R10, 0x1f ;  /* 0x00001f0a090b7589 */ /* 0x004e2400000e0000 */
[----:B0-----:R-:W-:-:S05]  /*35a0*/  IMAD.IADD R11, R11, 0x1, R12 ;  /* 0x000000010b0b7824 */ /* 0x001fca00078e020c */
[----:B------:R-:W-:-:S13]  /*35b0*/  ISETP.GT.AND P0, PT, R11, 0x270f, PT ;  /* 0x0000270f0b00780c */ /* 0x000fda0003f04270 */
[----:B------:R-:W-:Y:S05]  /*35c0*/  @P0 BRA `(.L_x_15) ;  /* 0x0000000000540947 */ /* 0x000fea0003800000 */
[----:B------:R-:W0:Y:S01]  /*35d0*/  LDC.64 R8, c[0x0][0x380] ;  /* 0x0000e000ff087b82 */ /* 0x000e220000000a00 */
[----:B------:R-:W1:Y:S01]  /*35e0*/  F2F.F32.F64 R31, R30 ;  /* 0x0000001e001f7310 */ /* 0x000e620000301000 */
[----:B0-----:R-:W-:-:S05]  /*35f0*/  IMAD.WIDE R8, R11, 0x44, R8 ;  /* 0x000000440b087825 */ /* 0x001fca00078e0208 */
[----:B------:R0:W-:Y:S04]  /*3600*/  STG.E desc[UR36][R8.64], R36 ;  /* 0x0000002408007986 */ /* 0x0001e8000c101924 */
        /* <DEDUP_REMOVED lines=15> */
[----:B-1----:R0:W-:Y:S01]  /*3700*/  STG.E desc[UR36][R8.64+0x40], R31 ;  /* 0x0000401f08007986 */ /* 0x0021e2000c101924 */
[----:B------:R-:W-:Y:S05]  /*3710*/  BRA `(.L_x_14) ;  /* 0x0000000000207947 */ /* 0x000fea0003800000 */
.L_x_15:
[----:B------:R-:W-:Y:S01]  /*3720*/  MOV R0, 0x0 ;  /* 0x0000000000007802 */ /* 0x000fe20000000f00 */
[----:B------:R-:W0:Y:S01]  /*3730*/  LDCU.64 UR4, c[0x4][0x58] ;  /* 0x01000b00ff0477ac */ /* 0x000e220008000a00 */
[----:B------:R-:W-:Y:S02]  /*3740*/  CS2R R6, SRZ ;  /* 0x0000000000067805 */ /* 0x000fe4000001ff00 */
[----:B------:R1:W2:Y:S01]  /*3750*/  LDC.64 R8, c[0x4][R0] ;  /* 0x0100000000087b82 */ /* 0x0002a20000000a00 */
[----:B0-----:R-:W-:Y:S02]  /*3760*/  IMAD.U32 R4, RZ, RZ, UR4 ;  /* 0x00000004ff047e24 */ /* 0x001fe4000f8e00ff */
[----:B-1----:R-:W-:-:S07]  /*3770*/  IMAD.U32 R5, RZ, RZ, UR5 ;  /* 0x00000005ff057e24 */ /* 0x002fce000f8e00ff */
[----:B------:R-:W-:-:S07]  /*3780*/  LEPC R20, `(.L_x_14) ;  /* 0x000000001014794e */ /* 0x000fce0000000000 */
[----:B--2---:R-:W-:Y:S05]  /*3790*/  CALL.ABS.NOINC R8 ;  /* 0x0000000008007343 */ /* 0x004fea0003c00000 */
.L_x_14:
[----:B------:R-:W-:Y:S05]  /*37a0*/  BSYNC.RECONVERGENT B6 ;  /* 0x0000000000067941 */ /* 0x000fea0003800200 */
.L_x_13:
[----:B0-----:R-:W0:Y:S02]  /*37b0*/  LDC.64 R4, c[0x4][0x48] ;  /* 0x01001200ff047b82 */ /* 0x001e240000000a00 */
[----:B0-----:R-:W2:Y:S02]  /*37c0*/  LDG.E R4, desc[UR36][R4.64] ;  /* 0x0000002404047981 */ /* 0x001ea4000c1e1900 */
[----:B--2---:R-:W-:-:S13]  /*37d0*/  ISETP.GE.AND P0, PT, R4, 0x2710, PT ;  /* 0x000027100400780c */ /* 0x004fda0003f06270 */
[----:B------:R-:W-:Y:S05]  /*37e0*/  @!P0 BRA `(.L_x_16) ;  /* 0xffffffec00d48947 */ /* 0x000fea000383ffff */
[----:B------:R-:W-:Y:S05]  /*37f0*/  EXIT ;  /* 0x000000000000794d */ /* 0x000fea0003800000 */
        .weak           $__internal_0_$__cuda_sm20_dsqrt_rn_f64_mediumpath_v1
        .type           $__internal_0_$__cuda_sm20_dsqrt_rn_f64_mediumpath_v1,@function
        .size           $__internal_0_$__cuda_sm20_dsqrt_rn_f64_mediumpath_v1,(.L_x_24 - $__internal_0_$__cuda_sm20_dsqrt_rn_f64_mediumpath_v1)
$__internal_0_$__cuda_sm20_dsqrt_rn_f64_mediumpath_v1:
[----:B------:R-:W-:Y:S01]  /*3800*/  ISETP.GE.U32.AND P0, PT, R10, -0x3400000, PT ;  /* 0xfcc000000a00780c */ /* 0x000fe20003f06070 */
[----:B------:R-:W-:Y:S01]  /*3810*/  BSSY.RECONVERGENT B1, `(.L_x_17) ;  /* 0x0000024000017945 */ /* 0x000fe20003800200 */
[----:B------:R-:W-:-:S11]  /*3820*/  IMAD.MOV.U32 R13, RZ, RZ, R29 ;  /* 0x000000ffff0d7224 */ /* 0x000fd600078e001d */
[----:B------:R-:W-:Y:S05]  /*3830*/  @!P0 BRA `(.L_x_18) ;  /* 0x0000000000208947 */ /* 0x000fea0003800000 */
[----:B------:R-:W-:-:S10]  /*3840*/  DFMA.RM R12, R20, R12, R14 ;  /* 0x0000000c140c722b */ /* 0x000fd4000000400e */
[----:B------:R-:W-:-:S05]  /*3850*/  IADD3 R10, P0, PT, R12, 0x1, RZ ;  /* 0x000000010c0a7810 */ /* 0x000fca0007f1e0ff */
[----:B------:R-:W-:-:S06]  /*3860*/  IMAD.X R11, RZ, RZ, R13, P0 ;  /* 0x000000ffff0b7224 */ /* 0x000fcc00000e060d */
[----:B------:R-:W-:-:S08]  /*3870*/  DFMA.RP R8, -R12, R10, R8 ;  /* 0x0000000a0c08722b */ /* 0x000fd00000008108 */
[----:B------:R-:W-:-:S06]  /*3880*/  DSETP.GT.AND P0, PT, R8, RZ, PT ;  /* 0x000000ff0800722a */ /* 0x000fcc0003f04000 */
[----:B------:R-:W-:Y:S02]  /*3890*/  FSEL R10, R10, R12, P0 ;  /* 0x0000000c0a0a7208 */ /* 0x000fe40000000000 */
[----:B------:R-:W-:Y:S01]  /*38a0*/  FSEL R11, R11, R13, P0 ;  /* 0x0000000d0b0b7208 */ /* 0x000fe20000000000 */
[----:B------:R-:W-:Y:S06]  /*38b0*/  BRA `(.L_x_19) ;  /* 0x0000000000647947 */ /* 0x000fec0003800000 */
.L_x_18:
[----:B------:R-:W-:-:S14]  /*38c0*/  DSETP.NE.AND P0, PT, R8, RZ, PT ;  /* 0x000000ff0800722a */ /* 0x000fdc0003f05000 */
[----:B------:R-:W-:Y:S05]  /*38d0*/  @!P0 BRA `(.L_x_20) ;  /* 0x0000000000588947 */ /* 0x000fea0003800000 */
[----:B------:R-:W-:-:S13]  /*38e0*/  ISETP.GE.AND P0, PT, R9, RZ, PT ;  /* 0x000000ff0900720c */ /* 0x000fda0003f06270 */
[----:B------:R-:W-:Y:S02]  /*38f0*/  @!P0 IMAD.MOV.U32 R10, RZ, RZ, 0x0 ;  /* 0x00000000ff0a8424 */ /* 0x000fe400078e00ff */
[----:B------:R-:W-:Y:S01]  /*3900*/  @!P0 IMAD.MOV.U32 R11, RZ, RZ, -0x80000 ;  /* 0xfff80000ff0b8424 */ /* 0x000fe200078e00ff */
[----:B------:R-:W-:Y:S06]  /*3910*/  @!P0 BRA `(.L_x_19) ;  /* 0x00000000004c8947 */ /* 0x000fec0003800000 */
[----:B------:R-:W-:-:S13]  /*3920*/  ISETP.GT.AND P0, PT, R9, 0x7fefffff, PT ;  /* 0x7fefffff0900780c */ /* 0x000fda0003f04270 */
[----:B------:R-:W-:Y:S05]  /*3930*/  @P0 BRA `(.L_x_20) ;  /* 0x0000000000400947 */ /* 0x000fea0003800000 */
[----:B------:R-:W-:Y:S01]  /*3940*/  DMUL R14, R8, 8.11296384146066816958e+31 ;  /* 0x46900000080e7828 */ /* 0x000fe20000000000 */
[----:B------:R-:W-:Y:S02]  /*3950*/  IMAD.MOV.U32 R12, RZ, RZ, RZ ;  /* 0x000000ffff0c7224 */ /* 0x000fe400078e00ff */
[----:B------:R-:W-:Y:S02]  /*3960*/  IMAD.MOV.U32 R8, RZ, RZ, 0x0 ;  /* 0x00000000ff087424 */ /* 0x000fe400078e00ff */
[----:B------:R-:W-:Y:S01]  /*3970*/  IMAD.MOV.U32 R9, RZ, RZ, 0x3fd80000 ;  /* 0x3fd80000ff097424 */ /* 0x000fe200078e00ff */
[----:B------:R-:W0:Y:S02]  /*3980*/  MUFU.RSQ64H R13, R15 ;  /* 0x0000000f000d7308 */ /* 0x000e240000001c00 */
[----:B0-----:R-:W-:-:S08]  /*3990*/  DMUL R10, R12, R12 ;  /* 0x0000000c0c0a7228 */ /* 0x001fd00000000000 */
[----:B------:R-:W-:-:S08]  /*39a0*/  DFMA R10, R14, -R10, 1 ;  /* 0x3ff000000e0a742b */ /* 0x000fd0000000080a */
[----:B------:R-:W-:Y:S02]  /*39b0*/  DFMA R8, R10, R8, 0.5 ;  /* 0x3fe000000a08742b */ /* 0x000fe40000000008 */
[----:B------:R-:W-:-:S08]  /*39c0*/  DMUL R10, R12, R10 ;  /* 0x0000000a0c0a7228 */ /* 0x000fd00000000000 */
[----:B------:R-:W-:-:S08]  /*39d0*/  DFMA R10, R8, R10, R12 ;  /* 0x0000000a080a722b */ /* 0x000fd0000000000c */
[----:B------:R-:W-:Y:S02]  /*39e0*/  DMUL R8, R14, R10 ;  /* 0x0000000a0e087228 */ /* 0x000fe40000000000 */
[----:B------:R-:W-:-:S06]  /*39f0*/  VIADD R11, R11, 0xfff00000 ;  /* 0xfff000000b0b7836 */ /* 0x000fcc0000000000 */
[----:B------:R-:W-:-:S08]  /*3a00*/  DFMA R12, R8, -R8, R14 ;  /* 0x80000008080c722b */ /* 0x000fd0000000000e */
[----:B------:R-:W-:-:S10]  /*3a10*/  DFMA R10, R10, R12, R8 ;  /* 0x0000000c0a0a722b */ /* 0x000fd40000000008 */
[----:B------:R-:W-:Y:S01]  /*3a20*/  VIADD R11, R11, 0xfcb00000 ;  /* 0xfcb000000b0b7836 */ /* 0x000fe20000000000 */
[----:B------:R-:W-:Y:S06]  /*3a30*/  BRA `(.L_x_19) ;  /* 0x0000000000047947 */ /* 0x000fec0003800000 */
.L_x_20:
[----:B------:R-:W-:-:S11]  /*3a40*/  DADD R10, R8, R8 ;  /* 0x00000000080a7229 */ /* 0x000fd60000000008 */
.L_x_19:
[----:B------:R-:W-:Y:S05]  /*3a50*/  BSYNC.RECONVERGENT B1 ;  /* 0x0000000000017941 */ /* 0x000fea0003800200 */
.L_x_17:
[----:B------:R-:W-:-:S04]  /*3a60*/  IMAD.MOV.U32 R31, RZ, RZ, 0x0 ;  /* 0x00000000ff1f7424 */ /* 0x000fc800078e00ff */
[----:B------:R-:W-:Y:S05]  /*3a70*/  RET.REL.NODEC R30 `(_Z9my_kernelPA17_f) ;  /* 0xffffffc41e607950 */ /* 0x000fea0003c3ffff */
.L_x_21:
[----:B------:R-:W-:-:S00]  /*3a80*/  BRA `(.L_x_21) ;  /* 0xfffffffc00fc7947 */ /* 0x000fc0000383ffff */
[----:B------:R-:W-:-:S00]  /*3a90*/  NOP ;  /* 0x0000000000007918 */ /* 0x000fc00000000000 */
        /* <DEDUP_REMOVED lines=14> */
.L_x_24:


//--------------------- .text._Z12zero_resultsPA17_f --------------------------
	.section	.text._Z12zero_resultsPA17_f,"ax",@progbits
	.align	128
        .global         _Z12zero_resultsPA17_f
        .type           _Z12zero_resultsPA17_f,@function
        .size           _Z12zero_resultsPA17_f,(.L_x_26 - _Z12zero_resultsPA17_f)
        .other          _Z12zero_resultsPA17_f,@"STO_CUDA_ENTRY STV_DEFAULT"
_Z12zero_resultsPA17_f:
.text._Z12zero_resultsPA17_f:
[----:B------:R-:W-:Y:S01]  /*0000*/  LDC R1, c[0x0][0x37c] ;  /* 0x0000df00ff017b82 */ /* 0x000fe20000000800 */
[----:B------:R-:W0:Y:S01]  /*0010*/  LDCU.64 UR4, c[0x0][0x380] ;  /* 0x00007000ff0477ac */ /* 0x000e220008000a00 */
[----:B------:R-:W1:Y:S01]  /*0020*/  LDCU.64 UR6, c[0x0][0x358] ;  /* 0x00006b00ff0677ac */ /* 0x000e620008000a00 */
[----:B0-----:R-:W-:-:S04]  /*0030*/  UIADD3 UR4, UP0, UPT, UR4, 0x110, URZ ;  /* 0x0000011004047890 */ /* 0x001fc8000ff1e0ff */
[----:B------:R-:W-:Y:S02]  /*0040*/  UIADD3.X UR5, UPT, UPT, URZ, UR5, URZ, UP0, !UPT ;  /* 0x00000005ff057290 */ /* 0x000fe400087fe4ff */
[----:B------:R-:W-:Y:S01]  /*0050*/  IMAD.U32 R0, RZ, RZ, UR4 ;  /* 0x00000004ff007e24 */ /* 0x000fe2000f8e00ff */
[----:B------:R-:W-:-:S03]  /*0060*/  UMOV UR4, URZ ;  /* 0x000000ff00047c82 */ /* 0x000fc60008000000 */
[----:B-1----:R-:W-:-:S07]  /*0070*/  MOV R5, UR5 ;  /* 0x0000000500057c02 */ /* 0x002fce0008000f00 */
.L_x_22:
[----:B0-----:R-:W-:Y:S01]  /*0080*/  IMAD.MOV.U32 R2, RZ, RZ, R0 ;  /* 0x000000ffff027224 */ /* 0x001fe200078e0000 */
[----:B------:R-:W-:Y:S01]  /*0090*/  MOV R3, R5 ;  /* 0x0000000500037202 */ /* 0x000fe20000000f00 */
[----:B------:R-:W-:-:S03]  /*00a0*/  UIADD3 UR4, UPT, UPT, UR4, 0x8, URZ ;  /* 0x0000000804047890 */ /* 0x000fc6000fffe0ff */
[----:B------:R-:W-:Y:S01]  /*00b0*/  IADD3 R0, P0, PT, R2, 0x220, RZ ;  /* 0x0000022002007810 */ /* 0x000fe20007f1e0ff */
[----:B------:R0:W-:Y:S01]  /*00c0*/  STG.E desc[UR6][R2.64+-0x110], RZ ;  /* 0xfffef0ff02007986 */ /* 0x0001e2000c101906 */
[----:B------:R-:W-:-:S03]  /*00d0*/  UISETP.NE.AND UP0, UPT, UR4, 0x2710, UPT ;  /* 0x000027100400788c */ /* 0x000fc6000bf05270 */
[----:B------:R0:W-:Y:S01]  /*00e0*/  STG.E desc[UR6][R2.64+-0x10c], RZ ;  /* 0xfffef4ff02007986 */ /* 0x0001e2000c101906 */
[----:B------:R-:W-:-:S03]  /*00f0*/  IMAD.X R5, RZ, RZ, R3, P0 ;  /* 0x000000ffff057224 */ /* 0x000fc600000e0603 */
[----:B------:R0:W-:Y:S04]  /*0100*/  STG.E desc[UR6][R2.64+-0x108], RZ ;  /* 0xfffef8ff02007986 */ /* 0x0001e8000c101906 */
        /* <DEDUP_REMOVED lines=132> */
[----:B------:R0:W-:Y:S01]  /*0950*/  STG.E desc[UR6][R2.64+0x10c], RZ ;  /* 0x00010cff02007986 */ /* 0x0001e2000c101906 */
[----:B------:R-:W-:Y:S05]  /*0960*/  BRA.U UP0, `(.L_x_22) ;  /* 0xfffffff500c47547 */ /* 0x000fea000b83ffff */
[----:B------:R-:W-:Y:S05]  /*0970*/  EXIT ;  /* 0x000000000000794d */ /* 0x000fea0003800000 */
.L_x_23:
        /* <DEDUP_REMOVED lines=16> */
.L_x_26:


//--------------------- .nv.global.init           --------------------------
	.section	.nv.global.init,"aw",@progbits
	.align	4
.nv.global.init:
	.type		mrg32k3aM1SubSeq,@object
	.size		mrg32k3aM1SubSeq,(mrg32k3aM2SubSeq - mrg32k3aM1SubSeq)
mrg32k3aM1SubSeq:
        /*0000*/ 	.byte	0x0b, 0xcc, 0xee, 0x04, 0x73, 0x29, 0x8b, 0x6f, 0xf6, 0x53, 0x03, 0xf6, 0x23, 0xf6, 0xea, 0xda
        /* <DEDUP_REMOVED lines=125> */
	.type		mrg32k3aM2SubSeq,@object
	.size		mrg32k3aM2SubSeq,(mrg32k3aM1 - mrg32k3aM2SubSeq)
mrg32k3aM2SubSeq:
        /* <DEDUP_REMOVED lines=126> */
	.type		mrg32k3aM1,@object
	.size		mrg32k3aM1,(mrg32k3aM1Seq - mrg32k3aM1)
mrg32k3aM1:
        /* <DEDUP_REMOVED lines=144> */
	.type		mrg32k3aM1Seq,@object
	.size		mrg32k3aM1Seq,(mrg32k3aM2 - mrg32k3aM1Seq)
mrg32k3aM1Seq:
        /* <DEDUP_REMOVED lines=144> */
	.type		mrg32k3aM2,@object
	.size		mrg32k3aM2,(mrg32k3aM2Seq - mrg32k3aM2)
mrg32k3aM2:
        /* <DEDUP_REMOVED lines=144> */
	.type		mrg32k3aM2Seq,@object
	.size		mrg32k3aM2Seq,(precalc_xorwow_matrix - mrg32k3aM2Seq)
mrg32k3aM2Seq:
        /* <DEDUP_REMOVED lines=144> */
	.type		precalc_xorwow_matrix,@object
	.size		precalc_xorwow_matrix,(precalc_xorwow_offset_matrix - precalc_xorwow_matrix)
precalc_xorwow_matrix:
        /* <DEDUP_REMOVED lines=6400> */
	.type		precalc_xorwow_offset_matrix,@object
	.size		precalc_xorwow_offset_matrix,(not_done - precalc_xorwow_offset_matrix)
precalc_xorwow_offset_matrix:
        /* <DEDUP_REMOVED lines=6400> */
	.type		not_done,@object
	.size		not_done,($str - not_done)
not_done:
        /*353c0*/ 	.byte	0x01
	.type		$str,@object
	.size		$str,(.L_11 - $str)
$str:
        /*353c1*/ 	.byte	0x41, 0x76, 0x65, 0x72, 0x74, 0x65, 0x64, 0x20, 0x72, 0x61, 0x63, 0x65, 0x20, 0x63, 0x6f, 0x6e
        /*353d1*/ 	.byte	0x64, 0x69, 0x74, 0x69, 0x6f, 0x6e, 0x2e, 0x0a, 0x00
.L_11:


//--------------------- .nv.shared.reserved.0     --------------------------
	.section	.nv.shared.reserved.0,"aw",@nobits
	.weak		__nv_reservedSMEM_offset_0_alias
	.size		__nv_reservedSMEM_offset_0_alias, 0, 64
	.other		__nv_reservedSMEM_offset_0_alias,@"STO_CUDA_RESERVED_SHARED STV_DEFAULT"
__nv_reservedSMEM_offset_0_alias:
	.zero		0
	.zero		64


//--------------------- .nv.global                --------------------------
	.section	.nv.global,"aw",@nobits
	.align	4
.nv.global:
	.type		results_index,@object
	.size		results_index,(.L_9 - results_index)
results_index:
	.zero		4
.L_9:


//--------------------- .nv.constant0._Z9my_kernelPA17_f --------------------------
	.section	.nv.constant0._Z9my_kernelPA17_f,"a",@progbits
	.sectionflags	@""
	.align	4
.nv.constant0._Z9my_kernelPA17_f:
	.zero		904


//--------------------- .nv.constant0._Z12zero_resultsPA17_f --------------------------
	.section	.nv.constant0._Z12zero_resultsPA17_f,"a",@progbits
	.sectionflags	@""
	.align	4
.nv.constant0._Z12zero_resultsPA17_f:
	.zero		904


//--------------------- SYMBOLS --------------------------

	.type		.nv.reservedSmem.offset0,@object
	.size		.nv.reservedSmem.offset0,0x4
	.type		vprintf,@function
